//
// Generated by NVIDIA NVVM Compiler
//
// Compiler Build ID: CL-36424714
// Cuda compilation tools, release 13.0, V13.0.88
// Based on NVVM 20.0.0
//

.version 9.0
.target sm_100
.address_size 64

	// .globl	_Z25gemm_single_buffer_kernelPKfS0_Pfiii
// _ZZ25gemm_single_buffer_kernelPKfS0_PfiiiE2As has been demoted
// _ZZ25gemm_single_buffer_kernelPKfS0_PfiiiE2Bs has been demoted
// _ZZ25gemm_double_buffer_kernelPKfS0_PfiiiE2As has been demoted
// _ZZ25gemm_double_buffer_kernelPKfS0_PfiiiE2Bs has been demoted

.visible .entry _Z25gemm_single_buffer_kernelPKfS0_Pfiii(
	.param .u64 .ptr .align 1 _Z25gemm_single_buffer_kernelPKfS0_Pfiii_param_0,
	.param .u64 .ptr .align 1 _Z25gemm_single_buffer_kernelPKfS0_Pfiii_param_1,
	.param .u64 .ptr .align 1 _Z25gemm_single_buffer_kernelPKfS0_Pfiii_param_2,
	.param .u32 _Z25gemm_single_buffer_kernelPKfS0_Pfiii_param_3,
	.param .u32 _Z25gemm_single_buffer_kernelPKfS0_Pfiii_param_4,
	.param .u32 _Z25gemm_single_buffer_kernelPKfS0_Pfiii_param_5
)
{
	.reg .pred 	%p<26>;
	.reg .b32 	%r<68>;
	.reg .b32 	%f<181>;
	.reg .b64 	%rd<29>;
	// demoted variable
	.shared .align 4 .b8 _ZZ25gemm_single_buffer_kernelPKfS0_PfiiiE2As[1024];
	// demoted variable
	.shared .align 4 .b8 _ZZ25gemm_single_buffer_kernelPKfS0_PfiiiE2Bs[1024];
	ld.param.u64 	%rd7, [_Z25gemm_single_buffer_kernelPKfS0_Pfiii_param_0];
	ld.param.u64 	%rd8, [_Z25gemm_single_buffer_kernelPKfS0_Pfiii_param_1];
	ld.param.u32 	%r35, [_Z25gemm_single_buffer_kernelPKfS0_Pfiii_param_3];
	ld.param.u32 	%r36, [_Z25gemm_single_buffer_kernelPKfS0_Pfiii_param_4];
	ld.param.u32 	%r37, [_Z25gemm_single_buffer_kernelPKfS0_Pfiii_param_5];
	cvta.to.global.u64 	%rd1, %rd8;
	cvta.to.global.u64 	%rd2, %rd7;
	mov.u32 	%r1, %tid.x;
	mov.u32 	%r2, %tid.y;
	mov.u32 	%r38, %ctaid.y;
	shl.b32 	%r39, %r38, 4;
	add.s32 	%r3, %r39, %r2;
	mov.u32 	%r40, %ctaid.x;
	shl.b32 	%r4, %r40, 4;
	add.s32 	%r5, %r4, %r1;
	setp.lt.s32 	%p1, %r37, 1;
	mov.f32 	%f180, 0f00000000;
	@%p1 bra 	$L__BB0_19;
	shl.b32 	%r42, %r2, 6;
	mov.u32 	%r43, _ZZ25gemm_single_buffer_kernelPKfS0_PfiiiE2As;
	add.s32 	%r6, %r43, %r42;
	shl.b32 	%r44, %r1, 2;
	add.s32 	%r7, %r6, %r44;
	mul.lo.s32 	%r8, %r37, %r3;
	mov.u32 	%r45, _ZZ25gemm_single_buffer_kernelPKfS0_PfiiiE2Bs;
	add.s32 	%r10, %r45, %r44;
	add.s32 	%r9, %r10, %r42;
	add.s32 	%r11, %r37, -1;
	setp.lt.u32 	%p2, %r37, 17;
	mov.f32 	%f180, 0f00000000;
	mov.b32 	%r67, 0;
	@%p2 bra 	$L__BB0_13;
	shr.u32 	%r47, %r11, 4;
	add.s32 	%r48, %r47, 1;
	cvt.u64.u32 	%rd9, %r1;
	cvt.u64.u32 	%rd10, %r8;
	add.s64 	%rd11, %rd9, %rd10;
	shl.b64 	%rd12, %rd11, 2;
	add.s64 	%rd13, %rd12, %rd2;
	add.s64 	%rd28, %rd13, 64;
	add.s32 	%r49, %r2, 16;
	mad.lo.s32 	%r50, %r36, %r49, %r1;
	add.s32 	%r64, %r50, %r4;
	shl.b32 	%r13, %r36, 5;
	mad.lo.s32 	%r51, %r2, %r36, %r1;
	add.s32 	%r63, %r51, %r4;
	add.s32 	%r61, %r1, %r8;
	and.b32  	%r52, %r48, 536870910;
	neg.s32 	%r60, %r52;
	mov.f32 	%f180, 0f00000000;
	mov.b32 	%r66, 16;
	mov.u32 	%r62, %r1;
	mov.u32 	%r65, %r2;
$L__BB0_3:
	setp.ge.s32 	%p3, %r3, %r35;
	setp.ge.s32 	%p4, %r62, %r37;
	mov.f32 	%f172, 0f00000000;
	or.pred  	%p5, %p3, %p4;
	@%p5 bra 	$L__BB0_5;
	mul.wide.u32 	%rd14, %r61, 4;
	add.s64 	%rd15, %rd2, %rd14;
	ld.global.nc.f32 	%f172, [%rd15];
$L__BB0_5:
	setp.ge.s32 	%p6, %r5, %r36;
	st.shared.f32 	[%r7], %f172;
	setp.ge.s32 	%p7, %r65, %r37;
	mov.f32 	%f173, 0f00000000;
	or.pred  	%p8, %p6, %p7;
	@%p8 bra 	$L__BB0_7;
	mul.wide.s32 	%rd16, %r63, 4;
	add.s64 	%rd17, %rd1, %rd16;
	ld.global.nc.f32 	%f173, [%rd17];
$L__BB0_7:
	st.shared.f32 	[%r9], %f173;
	bar.sync 	0;
	ld.shared.f32 	%f27, [%r6];
	ld.shared.f32 	%f28, [%r10];
	fma.rn.f32 	%f29, %f27, %f28, %f180;
	ld.shared.f32 	%f30, [%r6+4];
	ld.shared.f32 	%f31, [%r10+64];
	fma.rn.f32 	%f32, %f30, %f31, %f29;
	ld.shared.f32 	%f33, [%r6+8];
	ld.shared.f32 	%f34, [%r10+128];
	fma.rn.f32 	%f35, %f33, %f34, %f32;
	ld.shared.f32 	%f36, [%r6+12];
	ld.shared.f32 	%f37, [%r10+192];
	fma.rn.f32 	%f38, %f36, %f37, %f35;
	ld.shared.f32 	%f39, [%r6+16];
	ld.shared.f32 	%f40, [%r10+256];
	fma.rn.f32 	%f41, %f39, %f40, %f38;
	ld.shared.f32 	%f42, [%r6+20];
	ld.shared.f32 	%f43, [%r10+320];
	fma.rn.f32 	%f44, %f42, %f43, %f41;
	ld.shared.f32 	%f45, [%r6+24];
	ld.shared.f32 	%f46, [%r10+384];
	fma.rn.f32 	%f47, %f45, %f46, %f44;
	ld.shared.f32 	%f48, [%r6+28];
	ld.shared.f32 	%f49, [%r10+448];
	fma.rn.f32 	%f50, %f48, %f49, %f47;
	ld.shared.f32 	%f51, [%r6+32];
	ld.shared.f32 	%f52, [%r10+512];
	fma.rn.f32 	%f53, %f51, %f52, %f50;
	ld.shared.f32 	%f54, [%r6+36];
	ld.shared.f32 	%f55, [%r10+576];
	fma.rn.f32 	%f56, %f54, %f55, %f53;
	ld.shared.f32 	%f57, [%r6+40];
	ld.shared.f32 	%f58, [%r10+640];
	fma.rn.f32 	%f59, %f57, %f58, %f56;
	ld.shared.f32 	%f60, [%r6+44];
	ld.shared.f32 	%f61, [%r10+704];
	fma.rn.f32 	%f62, %f60, %f61, %f59;
	ld.shared.f32 	%f63, [%r6+48];
	ld.shared.f32 	%f64, [%r10+768];
	fma.rn.f32 	%f65, %f63, %f64, %f62;
	ld.shared.f32 	%f66, [%r6+52];
	ld.shared.f32 	%f67, [%r10+832];
	fma.rn.f32 	%f68, %f66, %f67, %f65;
	ld.shared.f32 	%f69, [%r6+56];
	ld.shared.f32 	%f70, [%r10+896];
	fma.rn.f32 	%f71, %f69, %f70, %f68;
	ld.shared.f32 	%f72, [%r6+60];
	ld.shared.f32 	%f73, [%r10+960];
	fma.rn.f32 	%f6, %f72, %f73, %f71;
	bar.sync 	0;
	add.s32 	%r53, %r62, 16;
	setp.ge.s32 	%p10, %r53, %r37;
	mov.f32 	%f174, 0f00000000;
	or.pred  	%p11, %p3, %p10;
	@%p11 bra 	$L__BB0_9;
	ld.global.nc.f32 	%f174, [%rd28];
$L__BB0_9:
	st.shared.f32 	[%r7], %f174;
	add.s32 	%r54, %r65, 16;
	setp.ge.s32 	%p13, %r54, %r37;
	mov.f32 	%f175, 0f00000000;
	or.pred  	%p14, %p6, %p13;
	@%p14 bra 	$L__BB0_11;
	mul.wide.s32 	%rd18, %r64, 4;
	add.s64 	%rd19, %rd1, %rd18;
	ld.global.nc.f32 	%f175, [%rd19];
$L__BB0_11:
	st.shared.f32 	[%r9], %f175;
	bar.sync 	0;
	ld.shared.f32 	%f75, [%r6];
	ld.shared.f32 	%f76, [%r10];
	fma.rn.f32 	%f77, %f75, %f76, %f6;
	ld.shared.f32 	%f78, [%r6+4];
	ld.shared.f32 	%f79, [%r10+64];
	fma.rn.f32 	%f80, %f78, %f79, %f77;
	ld.shared.f32 	%f81, [%r6+8];
	ld.shared.f32 	%f82, [%r10+128];
	fma.rn.f32 	%f83, %f81, %f82, %f80;
	ld.shared.f32 	%f84, [%r6+12];
	ld.shared.f32 	%f85, [%r10+192];
	fma.rn.f32 	%f86, %f84, %f85, %f83;
	ld.shared.f32 	%f87, [%r6+16];
	ld.shared.f32 	%f88, [%r10+256];
	fma.rn.f32 	%f89, %f87, %f88, %f86;
	ld.shared.f32 	%f90, [%r6+20];
	ld.shared.f32 	%f91, [%r10+320];
	fma.rn.f32 	%f92, %f90, %f91, %f89;
	ld.shared.f32 	%f93, [%r6+24];
	ld.shared.f32 	%f94, [%r10+384];
	fma.rn.f32 	%f95, %f93, %f94, %f92;
	ld.shared.f32 	%f96, [%r6+28];
	ld.shared.f32 	%f97, [%r10+448];
	fma.rn.f32 	%f98, %f96, %f97, %f95;
	ld.shared.f32 	%f99, [%r6+32];
	ld.shared.f32 	%f100, [%r10+512];
	fma.rn.f32 	%f101, %f99, %f100, %f98;
	ld.shared.f32 	%f102, [%r6+36];
	ld.shared.f32 	%f103, [%r10+576];
	fma.rn.f32 	%f104, %f102, %f103, %f101;
	ld.shared.f32 	%f105, [%r6+40];
	ld.shared.f32 	%f106, [%r10+640];
	fma.rn.f32 	%f107, %f105, %f106, %f104;
	ld.shared.f32 	%f108, [%r6+44];
	ld.shared.f32 	%f109, [%r10+704];
	fma.rn.f32 	%f110, %f108, %f109, %f107;
	ld.shared.f32 	%f111, [%r6+48];
	ld.shared.f32 	%f112, [%r10+768];
	fma.rn.f32 	%f113, %f111, %f112, %f110;
	ld.shared.f32 	%f114, [%r6+52];
	ld.shared.f32 	%f115, [%r10+832];
	fma.rn.f32 	%f116, %f114, %f115, %f113;
	ld.shared.f32 	%f117, [%r6+56];
	ld.shared.f32 	%f118, [%r10+896];
	fma.rn.f32 	%f119, %f117, %f118, %f116;
	ld.shared.f32 	%f120, [%r6+60];
	ld.shared.f32 	%f121, [%r10+960];
	fma.rn.f32 	%f180, %f120, %f121, %f119;
	bar.sync 	0;
	add.s32 	%r66, %r66, 32;
	add.s64 	%rd28, %rd28, 128;
	add.s32 	%r65, %r65, 32;
	add.s32 	%r64, %r64, %r13;
	add.s32 	%r63, %r63, %r13;
	add.s32 	%r62, %r62, 32;
	add.s32 	%r61, %r61, 32;
	add.s32 	%r60, %r60, 2;
	setp.ne.s32 	%p15, %r60, 0;
	@%p15 bra 	$L__BB0_3;
	add.s32 	%r67, %r66, -16;
$L__BB0_13:
	and.b32  	%r55, %r11, 16;
	setp.ne.s32 	%p16, %r55, 0;
	@%p16 bra 	$L__BB0_19;
	setp.ge.s32 	%p17, %r3, %r35;
	add.s32 	%r33, %r67, %r1;
	setp.ge.s32 	%p18, %r33, %r37;
	mov.f32 	%f178, 0f00000000;
	or.pred  	%p19, %p17, %p18;
	@%p19 bra 	$L__BB0_16;
	add.s32 	%r57, %r33, %r8;
	mul.wide.u32 	%rd20, %r57, 4;
	add.s64 	%rd21, %rd2, %rd20;
	ld.global.nc.f32 	%f178, [%rd21];
$L__BB0_16:
	setp.ge.s32 	%p20, %r5, %r36;
	st.shared.f32 	[%r7], %f178;
	add.s32 	%r34, %r67, %r2;
	setp.ge.s32 	%p21, %r34, %r37;
	mov.f32 	%f179, 0f00000000;
	or.pred  	%p22, %p20, %p21;
	@%p22 bra 	$L__BB0_18;
	mad.lo.s32 	%r58, %r34, %r36, %r5;
	mul.wide.s32 	%rd22, %r58, 4;
	add.s64 	%rd23, %rd1, %rd22;
	ld.global.nc.f32 	%f179, [%rd23];
$L__BB0_18:
	st.shared.f32 	[%r9], %f179;
	bar.sync 	0;
	ld.shared.f32 	%f124, [%r6];
	ld.shared.f32 	%f125, [%r10];
	fma.rn.f32 	%f126, %f124, %f125, %f180;
	ld.shared.f32 	%f127, [%r6+4];
	ld.shared.f32 	%f128, [%r10+64];
	fma.rn.f32 	%f129, %f127, %f128, %f126;
	ld.shared.f32 	%f130, [%r6+8];
	ld.shared.f32 	%f131, [%r10+128];
	fma.rn.f32 	%f132, %f130, %f131, %f129;
	ld.shared.f32 	%f133, [%r6+12];
	ld.shared.f32 	%f134, [%r10+192];
	fma.rn.f32 	%f135, %f133, %f134, %f132;
	ld.shared.f32 	%f136, [%r6+16];
	ld.shared.f32 	%f137, [%r10+256];
	fma.rn.f32 	%f138, %f136, %f137, %f135;
	ld.shared.f32 	%f139, [%r6+20];
	ld.shared.f32 	%f140, [%r10+320];
	fma.rn.f32 	%f141, %f139, %f140, %f138;
	ld.shared.f32 	%f142, [%r6+24];
	ld.shared.f32 	%f143, [%r10+384];
	fma.rn.f32 	%f144, %f142, %f143, %f141;
	ld.shared.f32 	%f145, [%r6+28];
	ld.shared.f32 	%f146, [%r10+448];
	fma.rn.f32 	%f147, %f145, %f146, %f144;
	ld.shared.f32 	%f148, [%r6+32];
	ld.shared.f32 	%f149, [%r10+512];
	fma.rn.f32 	%f150, %f148, %f149, %f147;
	ld.shared.f32 	%f151, [%r6+36];
	ld.shared.f32 	%f152, [%r10+576];
	fma.rn.f32 	%f153, %f151, %f152, %f150;
	ld.shared.f32 	%f154, [%r6+40];
	ld.shared.f32 	%f155, [%r10+640];
	fma.rn.f32 	%f156, %f154, %f155, %f153;
	ld.shared.f32 	%f157, [%r6+44];
	ld.shared.f32 	%f158, [%r10+704];
	fma.rn.f32 	%f159, %f157, %f158, %f156;
	ld.shared.f32 	%f160, [%r6+48];
	ld.shared.f32 	%f161, [%r10+768];
	fma.rn.f32 	%f162, %f160, %f161, %f159;
	ld.shared.f32 	%f163, [%r6+52];
	ld.shared.f32 	%f164, [%r10+832];
	fma.rn.f32 	%f165, %f163, %f164, %f162;
	ld.shared.f32 	%f166, [%r6+56];
	ld.shared.f32 	%f167, [%r10+896];
	fma.rn.f32 	%f168, %f166, %f167, %f165;
	ld.shared.f32 	%f169, [%r6+60];
	ld.shared.f32 	%f170, [%r10+960];
	fma.rn.f32 	%f180, %f169, %f170, %f168;
	bar.sync 	0;
$L__BB0_19:
	setp.ge.s32 	%p23, %r3, %r35;
	setp.ge.s32 	%p24, %r5, %r36;
	or.pred  	%p25, %p23, %p24;
	@%p25 bra 	$L__BB0_21;
	ld.param.u64 	%rd27, [_Z25gemm_single_buffer_kernelPKfS0_Pfiii_param_2];
	mad.lo.s32 	%r59, %r36, %r3, %r5;
	cvta.to.global.u64 	%rd24, %rd27;
	mul.wide.s32 	%rd25, %r59, 4;
	add.s64 	%rd26, %rd24, %rd25;
	st.global.f32 	[%rd26], %f180;
$L__BB0_21:
	ret;

}
	// .globl	_Z25gemm_double_buffer_kernelPKfS0_Pfiii
.visible .entry _Z25gemm_double_buffer_kernelPKfS0_Pfiii(
	.param .u64 .ptr .align 1 _Z25gemm_double_buffer_kernelPKfS0_Pfiii_param_0,
	.param .u64 .ptr .align 1 _Z25gemm_double_buffer_kernelPKfS0_Pfiii_param_1,
	.param .u64 .ptr .align 1 _Z25gemm_double_buffer_kernelPKfS0_Pfiii_param_2,
	.param .u32 _Z25gemm_double_buffer_kernelPKfS0_Pfiii_param_3,
	.param .u32 _Z25gemm_double_buffer_kernelPKfS0_Pfiii_param_4,
	.param .u32 _Z25gemm_double_buffer_kernelPKfS0_Pfiii_param_5
)
{
	.reg .pred 	%p<20>;
	.reg .b32 	%r<80>;
	.reg .b32 	%f<59>;
	.reg .b64 	%rd<17>;
	// demoted variable
	.shared .align 4 .b8 _ZZ25gemm_double_buffer_kernelPKfS0_PfiiiE2As[2048];
	// demoted variable
	.shared .align 4 .b8 _ZZ25gemm_double_buffer_kernelPKfS0_PfiiiE2Bs[2048];
	ld.param.u64 	%rd4, [_Z25gemm_double_buffer_kernelPKfS0_Pfiii_param_0];
	ld.param.u64 	%rd5, [_Z25gemm_double_buffer_kernelPKfS0_Pfiii_param_1];
	ld.param.u64 	%rd3, [_Z25gemm_double_buffer_kernelPKfS0_Pfiii_param_2];
	ld.param.u32 	%r29, [_Z25gemm_double_buffer_kernelPKfS0_Pfiii_param_3];
	ld.param.u32 	%r30, [_Z25gemm_double_buffer_kernelPKfS0_Pfiii_param_4];
	ld.param.u32 	%r31, [_Z25gemm_double_buffer_kernelPKfS0_Pfiii_param_5];
	cvta.to.global.u64 	%rd1, %rd5;
	cvta.to.global.u64 	%rd2, %rd4;
	mov.u32 	%r72, %tid.x;
	mov.u32 	%r74, %tid.y;
	mov.u32 	%r32, %ctaid.y;
	shl.b32 	%r33, %r32, 4;
	add.s32 	%r3, %r33, %r74;
	mov.u32 	%r34, %ctaid.x;
	shl.b32 	%r4, %r34, 4;
	add.s32 	%r5, %r4, %r72;
	add.s32 	%r35, %r31, 15;
	shr.s32 	%r36, %r35, 31;
	shr.u32 	%r37, %r36, 28;
	add.s32 	%r38, %r35, %r37;
	shr.s32 	%r6, %r38, 4;
	setp.lt.s32 	%p1, %r31, 1;
	shl.b32 	%r39, %r74, 6;
	mov.u32 	%r40, _ZZ25gemm_double_buffer_kernelPKfS0_PfiiiE2As;
	add.s32 	%r7, %r40, %r39;
	shl.b32 	%r41, %r72, 2;
	add.s32 	%r8, %r7, %r41;
	mov.u32 	%r42, _ZZ25gemm_double_buffer_kernelPKfS0_PfiiiE2Bs;
	add.s32 	%r43, %r42, %r39;
	add.s32 	%r9, %r43, %r41;
	@%p1 bra 	$L__BB1_7;
	setp.ge.s32 	%p2, %r3, %r29;
	setp.ge.u32 	%p3, %r72, %r31;
	or.pred  	%p4, %p2, %p3;
	@%p4 bra 	$L__BB1_3;
	mad.lo.s32 	%r45, %r31, %r3, %r72;
	mul.wide.u32 	%rd6, %r45, 4;
	add.s64 	%rd7, %rd2, %rd6;
	ld.global.nc.f32 	%f4, [%rd7];
	st.shared.f32 	[%r8], %f4;
	bra.uni 	$L__BB1_4;
$L__BB1_3:
	mov.b32 	%r44, 0;
	st.shared.u32 	[%r8], %r44;
$L__BB1_4:
	setp.ge.u32 	%p5, %r74, %r31;
	setp.ge.s32 	%p6, %r5, %r30;
	or.pred  	%p7, %p6, %p5;
	@%p7 bra 	$L__BB1_6;
	mad.lo.s32 	%r47, %r30, %r74, %r5;
	mul.wide.s32 	%rd8, %r47, 4;
	add.s64 	%rd9, %rd1, %rd8;
	ld.global.nc.f32 	%f5, [%rd9];
	st.shared.f32 	[%r9], %f5;
	bra.uni 	$L__BB1_7;
$L__BB1_6:
	mov.b32 	%r46, 0;
	st.shared.u32 	[%r9], %r46;
$L__BB1_7:
	setp.lt.s32 	%p8, %r31, 1;
	bar.sync 	0;
	mov.f32 	%f58, 0f00000000;
	@%p8 bra 	$L__BB1_17;
	add.s32 	%r10, %r42, %r41;
	max.s32 	%r52, %r6, 1;
	neg.s32 	%r76, %r52;
	add.s32 	%r53, %r74, 16;
	mad.lo.s32 	%r54, %r30, %r53, %r72;
	add.s32 	%r75, %r54, %r4;
	shl.b32 	%r13, %r30, 4;
	mad.lo.s32 	%r73, %r31, %r3, %r72;
	mov.f32 	%f58, 0f00000000;
	mov.b32 	%r78, 1;
	mov.b32 	%r77, 0;
	mov.u32 	%r79, %r77;
$L__BB1_9:
	mov.u32 	%r22, %r79;
	mov.u32 	%r79, %r78;
	shl.b32 	%r55, %r22, 10;
	add.s32 	%r56, %r7, %r55;
	add.s32 	%r57, %r10, %r55;
	ld.shared.f32 	%f8, [%r56];
	ld.shared.f32 	%f9, [%r57];
	fma.rn.f32 	%f10, %f8, %f9, %f58;
	ld.shared.f32 	%f11, [%r56+4];
	ld.shared.f32 	%f12, [%r57+64];
	fma.rn.f32 	%f13, %f11, %f12, %f10;
	ld.shared.f32 	%f14, [%r56+8];
	ld.shared.f32 	%f15, [%r57+128];
	fma.rn.f32 	%f16, %f14, %f15, %f13;
	ld.shared.f32 	%f17, [%r56+12];
	ld.shared.f32 	%f18, [%r57+192];
	fma.rn.f32 	%f19, %f17, %f18, %f16;
	ld.shared.f32 	%f20, [%r56+16];
	ld.shared.f32 	%f21, [%r57+256];
	fma.rn.f32 	%f22, %f20, %f21, %f19;
	ld.shared.f32 	%f23, [%r56+20];
	ld.shared.f32 	%f24, [%r57+320];
	fma.rn.f32 	%f25, %f23, %f24, %f22;
	ld.shared.f32 	%f26, [%r56+24];
	ld.shared.f32 	%f27, [%r57+384];
	fma.rn.f32 	%f28, %f26, %f27, %f25;
	ld.shared.f32 	%f29, [%r56+28];
	ld.shared.f32 	%f30, [%r57+448];
	fma.rn.f32 	%f31, %f29, %f30, %f28;
	ld.shared.f32 	%f32, [%r56+32];
	ld.shared.f32 	%f33, [%r57+512];
	fma.rn.f32 	%f34, %f32, %f33, %f31;
	ld.shared.f32 	%f35, [%r56+36];
	ld.shared.f32 	%f36, [%r57+576];
	fma.rn.f32 	%f37, %f35, %f36, %f34;
	ld.shared.f32 	%f38, [%r56+40];
	ld.shared.f32 	%f39, [%r57+640];
	fma.rn.f32 	%f40, %f38, %f39, %f37;
	ld.shared.f32 	%f41, [%r56+44];
	ld.shared.f32 	%f42, [%r57+704];
	fma.rn.f32 	%f43, %f41, %f42, %f40;
	ld.shared.f32 	%f44, [%r56+48];
	ld.shared.f32 	%f45, [%r57+768];
	fma.rn.f32 	%f46, %f44, %f45, %f43;
	ld.shared.f32 	%f47, [%r56+52];
	ld.shared.f32 	%f48, [%r57+832];
	fma.rn.f32 	%f49, %f47, %f48, %f46;
	ld.shared.f32 	%f50, [%r56+56];
	ld.shared.f32 	%f51, [%r57+896];
	fma.rn.f32 	%f52, %f50, %f51, %f49;
	ld.shared.f32 	%f53, [%r56+60];
	ld.shared.f32 	%f54, [%r57+960];
	fma.rn.f32 	%f58, %f53, %f54, %f52;
	add.s32 	%r77, %r77, 1;
	setp.ge.s32 	%p9, %r77, %r6;
	@%p9 bra 	$L__BB1_16;
	setp.ge.s32 	%p10, %r3, %r29;
	add.s32 	%r58, %r72, 16;
	setp.ge.s32 	%p11, %r58, %r31;
	or.pred  	%p12, %p10, %p11;
	@%p12 bra 	$L__BB1_12;
	add.s32 	%r62, %r73, 16;
	mul.wide.u32 	%rd10, %r62, 4;
	add.s64 	%rd11, %rd2, %rd10;
	ld.global.nc.f32 	%f55, [%rd11];
	shl.b32 	%r63, %r79, 10;
	add.s32 	%r64, %r8, %r63;
	st.shared.f32 	[%r64], %f55;
	bra.uni 	$L__BB1_13;
$L__BB1_12:
	shl.b32 	%r59, %r79, 10;
	add.s32 	%r60, %r8, %r59;
	mov.b32 	%r61, 0;
	st.shared.u32 	[%r60], %r61;
$L__BB1_13:
	setp.ge.s32 	%p13, %r5, %r30;
	add.s32 	%r65, %r74, 16;
	setp.ge.s32 	%p14, %r65, %r31;
	or.pred  	%p15, %p13, %p14;
	@%p15 bra 	$L__BB1_15;
	mul.wide.s32 	%rd12, %r75, 4;
	add.s64 	%rd13, %rd1, %rd12;
	ld.global.nc.f32 	%f56, [%rd13];
	shl.b32 	%r69, %r79, 10;
	add.s32 	%r70, %r9, %r69;
	st.shared.f32 	[%r70], %f56;
	bra.uni 	$L__BB1_16;
$L__BB1_15:
	shl.b32 	%r66, %r79, 10;
	add.s32 	%r67, %r9, %r66;
	mov.b32 	%r68, 0;
	st.shared.u32 	[%r67], %r68;
$L__BB1_16:
	bar.sync 	0;
	add.s32 	%r76, %r76, 1;
	setp.ne.s32 	%p16, %r76, 0;
	add.s32 	%r75, %r75, %r13;
	add.s32 	%r74, %r74, 16;
	add.s32 	%r73, %r73, 16;
	add.s32 	%r72, %r72, 16;
	mov.u32 	%r78, %r22;
	@%p16 bra 	$L__BB1_9;
$L__BB1_17:
	setp.ge.s32 	%p17, %r3, %r29;
	setp.ge.s32 	%p18, %r5, %r30;
	or.pred  	%p19, %p17, %p18;
	@%p19 bra 	$L__BB1_19;
	mad.lo.s32 	%r71, %r30, %r3, %r5;
	cvta.to.global.u64 	%rd14, %rd3;
	mul.wide.s32 	%rd15, %r71, 4;
	add.s64 	%rd16, %rd14, %rd15;
	st.global.f32 	[%rd16], %f58;
$L__BB1_19:
	ret;

}


// ===== COMPILED SASS (sm_100) =====

	.target	sm_100

	.elftype	@"ET_EXEC"


//--------------------- .note.nv.tkinfo           --------------------------
	.section	.note.nv.tkinfo,"",@"SHT_NOTE"
	.sectionflags	@"SHF_NOTE_NV_TKINFO"
	.tkinfo
        /*0018*/ 	.word	0x00000002
        /*0030*/ 	.string	""
        /*0030*/ 	.string	"ptxas"
        /*0030*/ 	.string	"Cuda compilation tools, release 13.0, V13.0.88"
        /*0030*/ 	.string	"Build cuda_13.0.r13.0/compiler.36424714_0"
        /*0030*/ 	.string	"-arch sm_100 -m 64 "



//--------------------- .note.nv.cuinfo           --------------------------
	.section	.note.nv.cuinfo,"",@"SHT_NOTE"
	.sectionflags	@"SHF_NOTE_NV_CUINFO"
        /*0018*/ 	.short	0x0002
        /*001a*/ 	.short	0x0064
        /*001c*/ 	.short	0x0082
	.zero		2


//--------------------- .nv.info                  --------------------------
	.section	.nv.info,"",@"SHT_CUDA_INFO"
	.align	4


	//----- nvinfo : EIATTR_REGCOUNT
	.align		4
        /*0000*/ 	.byte	0x04, 0x2f
        /*0002*/ 	.short	(.L_1 - .L_0)
	.align		4
.L_0:
        /*0004*/ 	.word	index@(_Z25gemm_single_buffer_kernelPKfS0_Pfiii)
        /*0008*/ 	.word	0x00000020


	//----- nvinfo : EIATTR_FRAME_SIZE
	.align		4
.L_1:
        /*000c*/ 	.byte	0x04, 0x11
        /*000e*/ 	.short	(.L_3 - .L_2)
	.align		4
.L_2:
        /*0010*/ 	.word	index@(_Z25gemm_single_buffer_kernelPKfS0_Pfiii)
        /*0014*/ 	.word	0x00000000


	//----- nvinfo : EIATTR_REGCOUNT
	.align		4
.L_3:
        /*0018*/ 	.byte	0x04, 0x2f
        /*001a*/ 	.short	(.L_5 - .L_4)
	.align		4
.L_4:
        /*001c*/ 	.word	index@(_Z25gemm_double_buffer_kernelPKfS0_Pfiii)
        /*0020*/ 	.word	0x00000020


	//----- nvinfo : EIATTR_FRAME_SIZE
	.align		4
.L_5:
        /*0024*/ 	.byte	0x04, 0x11
        /*0026*/ 	.short	(.L_7 - .L_6)
	.align		4
.L_6:
        /*0028*/ 	.word	index@(_Z25gemm_double_buffer_kernelPKfS0_Pfiii)
        /*002c*/ 	.word	0x00000000


	//----- nvinfo : EIATTR_MIN_STACK_SIZE
	.align		4
.L_7:
        /*0030*/ 	.byte	0x04, 0x12
        /*0032*/ 	.short	(.L_9 - .L_8)
	.align		4
.L_8:
        /*0034*/ 	.word	index@(_Z25gemm_double_buffer_kernelPKfS0_Pfiii)
        /*0038*/ 	.word	0x00000000


	//----- nvinfo : EIATTR_MIN_STACK_SIZE
	.align		4
.L_9:
        /*003c*/ 	.byte	0x04, 0x12
        /*003e*/ 	.short	(.L_11 - .L_10)
	.align		4
.L_10:
        /*0040*/ 	.word	index@(_Z25gemm_single_buffer_kernelPKfS0_Pfiii)
        /*0044*/ 	.word	0x00000000
.L_11:


//--------------------- .nv.compat                --------------------------
	.section	.nv.compat,"",@"SHT_CUDA_COMPAT_INFO"
	.align	4
        /*0000*/ 	.byte	0x02, 0x09, 0x00, 0x00, 0x02, 0x02, 0x01, 0x00, 0x02, 0x05, 0x05, 0x00, 0x03, 0x07, 0x01, 0x01
        /*0010*/ 	.byte	0x02, 0x03, 0x00, 0x00, 0x02, 0x06, 0x01, 0x00, 0x04, 0x0b, 0x08, 0x00, 0x09, 0x00, 0x00, 0x00
        /*0020*/ 	.byte	0x00, 0x00, 0x00, 0x00


//--------------------- .nv.info._Z25gemm_double_buffer_kernelPKfS0_Pfiii --------------------------
	.section	.nv.info._Z25gemm_double_buffer_kernelPKfS0_Pfiii,"",@"SHT_CUDA_INFO"
	.sectionflags	@""
	.align	4


	//----- nvinfo : EIATTR_CUDA_API_VERSION
	.align		4
        /*0000*/ 	.byte	0x04, 0x37
        /*0002*/ 	.short	(.L_13 - .L_12)
.L_12:
        /*0004*/ 	.word	0x00000082


	//----- nvinfo : EIATTR_KPARAM_INFO
	.align		4
.L_13:
        /*0008*/ 	.byte	0x04, 0x17
        /*000a*/ 	.short	(.L_15 - .L_14)
.L_14:
        /*000c*/ 	.word	0x00000000
        /*0010*/ 	.short	0x0005
        /*0012*/ 	.short	0x0020
        /*0014*/ 	.byte	0x00, 0xf0, 0x11, 0x00


	//----- nvinfo : EIATTR_KPARAM_INFO
	.align		4
.L_15:
        /*0018*/ 	.byte	0x04, 0x17
        /*001a*/ 	.short	(.L_17 - .L_16)
.L_16:
        /*001c*/ 	.word	0x00000000
        /*0020*/ 	.short	0x0004
        /*0022*/ 	.short	0x001c
        /*0024*/ 	.byte	0x00, 0xf0, 0x11, 0x00


	//----- nvinfo : EIATTR_KPARAM_INFO
	.align		4
.L_17:
        /*0028*/ 	.byte	0x04, 0x17
        /*002a*/ 	.short	(.L_19 - .L_18)
.L_18:
        /*002c*/ 	.word	0x00000000
        /*0030*/ 	.short	0x0003
        /*0032*/ 	.short	0x0018
        /*0034*/ 	.byte	0x00, 0xf0, 0x11, 0x00


	//----- nvinfo : EIATTR_KPARAM_INFO
	.align		4
.L_19:
        /*0038*/ 	.byte	0x04, 0x17
        /*003a*/ 	.short	(.L_21 - .L_20)
.L_20:
        /*003c*/ 	.word	0x00000000
        /*0040*/ 	.short	0x0002
        /*0042*/ 	.short	0x0010
        /*0044*/ 	.byte	0x00, 0xf5, 0x21, 0x00


	//----- nvinfo : EIATTR_KPARAM_INFO
	.align		4
.L_21:
        /*0048*/ 	.byte	0x04, 0x17
        /*004a*/ 	.short	(.L_23 - .L_22)
.L_22:
        /*004c*/ 	.word	0x00000000
        /*0050*/ 	.short	0x0001
        /*0052*/ 	.short	0x0008
        /*0054*/ 	.byte	0x00, 0xf5, 0x21, 0x00


	//----- nvinfo : EIATTR_KPARAM_INFO
	.align		4
.L_23:
        /*0058*/ 	.byte	0x04, 0x17
        /*005a*/ 	.short	(.L_25 - .L_24)
.L_24:
        /*005c*/ 	.word	0x00000000
        /*0060*/ 	.short	0x0000
        /*0062*/ 	.short	0x0000
        /*0064*/ 	.byte	0x00, 0xf5, 0x21, 0x00


	//----- nvinfo : EIATTR_SPARSE_MMA_MASK
	.align		4
.L_25:
        /*0068*/ 	.byte	0x03, 0x50
        /*006a*/ 	.short	0x0000


	//----- nvinfo : EIATTR_MAXREG_COUNT
	.align		4
        /*006c*/ 	.byte	0x03, 0x1b
        /*006e*/ 	.short	0x00ff


	//----- nvinfo : EIATTR_NUM_BARRIERS
	.align		4
        /*0070*/ 	.byte	0x02, 0x4c
        /*0072*/ 	.byte	0x01
	.zero		1


	//----- nvinfo : EIATTR_MERCURY_ISA_VERSION
	.align		4
        /*0074*/ 	.byte	0x03, 0x5f
        /*0076*/ 	.short	0x0101


	//----- nvinfo : EIATTR_VRC_CTA_INIT_COUNT
	.align		4
        /*0078*/ 	.byte	0x02, 0x4a
	.zero		1
	.zero		1


	//----- nvinfo : EIATTR_EXIT_INSTR_OFFSETS
	.align		4
        /*007c*/ 	.byte	0x04, 0x1c
        /*007e*/ 	.short	(.L_27 - .L_26)


	//   ....[0]....
.L_26:
        /*0080*/ 	.word	0x000008d0


	//   ....[1]....
        /*0084*/ 	.word	0x00000920


	//----- nvinfo : EIATTR_CRS_STACK_SIZE
	.align		4
.L_27:
        /*0088*/ 	.byte	0x04, 0x1e
        /*008a*/ 	.short	(.L_29 - .L_28)
.L_28:
        /*008c*/ 	.word	0x00000000


	//----- nvinfo : EIATTR_CBANK_PARAM_SIZE
	.align		4
.L_29:
        /*0090*/ 	.byte	0x03, 0x19
        /*0092*/ 	.short	0x0024


	//----- nvinfo : EIATTR_PARAM_CBANK
	.align		4
        /*0094*/ 	.byte	0x04, 0x0a
        /*0096*/ 	.short	(.L_31 - .L_30)
	.align		4
.L_30:
        /*0098*/ 	.word	index@(.nv.constant0._Z25gemm_double_buffer_kernelPKfS0_Pfiii)
        /*009c*/ 	.short	0x0380
        /*009e*/ 	.short	0x0024


	//----- nvinfo : EIATTR_SW_WAR
	.align		4
.L_31:
        /*00a0*/ 	.byte	0x04, 0x36
        /*00a2*/ 	.short	(.L_33 - .L_32)
.L_32:
        /*00a4*/ 	.word	0x00000008
.L_33:


//--------------------- .nv.info._Z25gemm_single_buffer_kernelPKfS0_Pfiii --------------------------
	.section	.nv.info._Z25gemm_single_buffer_kernelPKfS0_Pfiii,"",@"SHT_CUDA_INFO"
	.sectionflags	@""
	.align	4


	//----- nvinfo : EIATTR_CUDA_API_VERSION
	.align		4
        /*0000*/ 	.byte	0x04, 0x37
        /*0002*/ 	.short	(.L_35 - .L_34)
.L_34:
        /*0004*/ 	.word	0x00000082


	//----- nvinfo : EIATTR_KPARAM_INFO
	.align		4
.L_35:
        /*0008*/ 	.byte	0x04, 0x17
        /*000a*/ 	.short	(.L_37 - .L_36)
.L_36:
        /*000c*/ 	.word	0x00000000
        /*0010*/ 	.short	0x0005
        /*0012*/ 	.short	0x0020
        /*0014*/ 	.byte	0x00, 0xf0, 0x11, 0x00


	//----- nvinfo : EIATTR_KPARAM_INFO
	.align		4
.L_37:
        /*0018*/ 	.byte	0x04, 0x17
        /*001a*/ 	.short	(.L_39 - .L_38)
.L_38:
        /*001c*/ 	.word	0x00000000
        /*0020*/ 	.short	0x0004
        /*0022*/ 	.short	0x001c
        /*0024*/ 	.byte	0x00, 0xf0, 0x11, 0x00


	//----- nvinfo : EIATTR_KPARAM_INFO
	.align		4
.L_39:
        /*0028*/ 	.byte	0x04, 0x17
        /*002a*/ 	.short	(.L_41 - .L_40)
.L_40:
        /*002c*/ 	.word	0x00000000
        /*0030*/ 	.short	0x0003
        /*0032*/ 	.short	0x0018
        /*0034*/ 	.byte	0x00, 0xf0, 0x11, 0x00


	//----- nvinfo : EIATTR_KPARAM_INFO
	.align		4
.L_41:
        /*0038*/ 	.byte	0x04, 0x17
        /*003a*/ 	.short	(.L_43 - .L_42)
.L_42:
        /*003c*/ 	.word	0x00000000
        /*0040*/ 	.short	0x0002
        /*0042*/ 	.short	0x0010
        /*0044*/ 	.byte	0x00, 0xf5, 0x21, 0x00


	//----- nvinfo : EIATTR_KPARAM_INFO
	.align		4
.L_43:
        /*0048*/ 	.byte	0x04, 0x17
        /*004a*/ 	.short	(.L_45 - .L_44)
.L_44:
        /*004c*/ 	.word	0x00000000
        /*0050*/ 	.short	0x0001
        /*0052*/ 	.short	0x0008
        /*0054*/ 	.byte	0x00, 0xf5, 0x21, 0x00


	//----- nvinfo : EIATTR_KPARAM_INFO
	.align		4
.L_45:
        /*0058*/ 	.byte	0x04, 0x17
        /*005a*/ 	.short	(.L_47 - .L_46)
.L_46:
        /*005c*/ 	.word	0x00000000
        /*0060*/ 	.short	0x0000
        /*0062*/ 	.short	0x0000
        /*0064*/ 	.byte	0x00, 0xf5, 0x21, 0x00


	//----- nvinfo : EIATTR_SPARSE_MMA_MASK
	.align		4
.L_47:
        /*0068*/ 	.byte	0x03, 0x50
        /*006a*/ 	.short	0x0000


	//----- nvinfo : EIATTR_MAXREG_COUNT
	.align		4
        /*006c*/ 	.byte	0x03, 0x1b
        /*006e*/ 	.short	0x00ff


	//----- nvinfo : EIATTR_NUM_BARRIERS
	.align		4
        /*0070*/ 	.byte	0x02, 0x4c
        /*0072*/ 	.byte	0x01
	.zero		1


	//----- nvinfo : EIATTR_MERCURY_ISA_VERSION
	.align		4
        /*0074*/ 	.byte	0x03, 0x5f
        /*0076*/ 	.short	0x0101


	//----- nvinfo : EIATTR_VRC_CTA_INIT_COUNT
	.align		4
        /*0078*/ 	.byte	0x02, 0x4a
	.zero		1
	.zero		1


	//----- nvinfo : EIATTR_EXIT_INSTR_OFFSETS
	.align		4
        /*007c*/ 	.byte	0x04, 0x1c
        /*007e*/ 	.short	(.L_49 - .L_48)


	//   ....[0]....
.L_48:
        /*0080*/ 	.word	0x00000e20


	//   ....[1]....
        /*0084*/ 	.word	0x00000e70


	//----- nvinfo : EIATTR_CBANK_PARAM_SIZE
	.align		4
.L_49:
        /*0088*/ 	.byte	0x03, 0x19
        /*008a*/ 	.short	0x0024


	//----- nvinfo : EIATTR_PARAM_CBANK
	.align		4
        /*008c*/ 	.byte	0x04, 0x0a
        /*008e*/ 	.short	(.L_51 - .L_50)
	.align		4
.L_50:
        /*0090*/ 	.word	index@(.nv.constant0._Z25gemm_single_buffer_kernelPKfS0_Pfiii)
        /*0094*/ 	.short	0x0380
        /*0096*/ 	.short	0x0024


	//----- nvinfo : EIATTR_SW_WAR
	.align		4
.L_51:
        /*0098*/ 	.byte	0x04, 0x36
        /*009a*/ 	.short	(.L_53 - .L_52)
.L_52:
        /*009c*/ 	.word	0x00000008
.L_53:


//--------------------- .nv.callgraph             --------------------------
	.section	.nv.callgraph,"",@"SHT_CUDA_CALLGRAPH"
	.align	4
	.sectionentsize	8
	.align		4
        /*0000*/ 	.word	0x00000000
	.align		4
        /*0004*/ 	.word	0xffffffff
	.align		4
        /*0008*/ 	.word	0x00000000
	.align		4
        /*000c*/ 	.word	0xfffffffe
	.align		4
        /*0010*/ 	.word	0x00000000
	.align		4
        /*0014*/ 	.word	0xfffffffd
	.align		4
        /*0018*/ 	.word	0x00000000
	.align		4
        /*001c*/ 	.word	0xfffffffc


//--------------------- .text._Z25gemm_double_buffer_kernelPKfS0_Pfiii --------------------------
	.section	.text._Z25gemm_double_buffer_kernelPKfS0_Pfiii,"ax",@progbits
	.align	128
        .global         _Z25gemm_double_buffer_kernelPKfS0_Pfiii
        .type           _Z25gemm_double_buffer_kernelPKfS0_Pfiii,@function
        .size           _Z25gemm_double_buffer_kernelPKfS0_Pfiii,(.L_x_11 - _Z25gemm_double_buffer_kernelPKfS0_Pfiii)
        .other          _Z25gemm_double_buffer_kernelPKfS0_Pfiii,@"STO_CUDA_ENTRY STV_DEFAULT"
_Z25gemm_double_buffer_kernelPKfS0_Pfiii:
.text._Z25gemm_double_buffer_kernelPKfS0_Pfiii:
[----:B------:R-:W-:Y:S01]  /*0000*/  LDC R1, c[0x0][0x37c] ;  /* 0x0000df00ff017b82 */ /* 0x000fe20000000800 */
[----:B------:R-:W0:Y:S07]  /*0010*/  S2R R0, SR_TID.Y ;  /* 0x0000000000007919 */ /* 0x000e2e0000002200 */
[----:B------:R-:W1:Y:S01]  /*0020*/  S2UR UR6, SR_CgaCtaId ;  /* 0x00000000000679c3 */ /* 0x000e620000008800 */
[----:B------:R-:W2:Y:S01]  /*0030*/  LDCU UR10, c[0x0][0x3a0] ;  /* 0x00007400ff0a77ac */ /* 0x000ea20008000800 */
[----:B------:R-:W3:Y:S01]  /*0040*/  S2R R23, SR_CTAID.Y ;  /* 0x0000000000177919 */ /* 0x000ee20000002600 */
[----:B------:R-:W-:Y:S01]  /*0050*/  UMOV UR4, 0x400 ;  /* 0x0000040000047882 */ /* 0x000fe20000000000 */
[----:B------:R-:W4:Y:S01]  /*0060*/  LDCU.64 UR8, c[0x0][0x358] ;  /* 0x00006b00ff0877ac */ /* 0x000f220008000a00 */
[----:B------:R-:W5:Y:S01]  /*0070*/  S2R R4, SR_TID.X ;  /* 0x0000000000047919 */ /* 0x000f620000002100 */
[----:B------:R-:W-:Y:S01]  /*0080*/  UIADD3 UR5, UPT, UPT, UR4, 0x800, URZ ;  /* 0x0000080004057890 */ /* 0x000fe2000fffe0ff */
[----:B------:R-:W4:Y:S01]  /*0090*/  S2R R16, SR_CTAID.X ;  /* 0x0000000000107919 */ /* 0x000f220000002500 */
[----:B--2---:R-:W-:-:S02]  /*00a0*/  UISETP.GE.AND UP0, UPT, UR10, 0x1, UPT ;  /* 0x000000010a00788c */ /* 0x004fc4000bf06270 */
[----:B-1----:R-:W-:Y:S02]  /*00b0*/  ULEA UR5, UR6, UR5, 0x18 ;  /* 0x0000000506057291 */ /* 0x002fe4000f8ec0ff */
[----:B------:R-:W-:-:S04]  /*00c0*/  ULEA UR4, UR6, UR4, 0x18 ;  /* 0x0000000406047291 */ /* 0x000fc8000f8ec0ff */
[C---:B0-----:R-:W-:Y:S02]  /*00d0*/  LEA R6, R0.reuse, UR5, 0x6 ;  /* 0x0000000500067c11 */ /* 0x041fe4000f8e30ff */
[----:B------:R-:W-:Y:S02]  /*00e0*/  LEA R2, R0, UR4, 0x6 ;  /* 0x0000000400027c11 */ /* 0x000fe4000f8e30ff */
[----:B---3--:R-:W-:Y:S02]  /*00f0*/  LEA R23, R23, R0, 0x4 ;  /* 0x0000000017177211 */ /* 0x008fe400078e20ff */
[C---:B-----5:R-:W-:Y:S01]  /*0100*/  LEA R5, R4.reuse, R2, 0x2 ;  /* 0x0000000204057211 */ /* 0x060fe200078e10ff */
[----:B------:R-:W-:Y:S01]  /*0110*/  IMAD R6, R4, 0x4, R6 ;  /* 0x0000000404067824 */ /* 0x000fe200078e0206 */
[----:B----4-:R-:W-:Y:S01]  /*0120*/  LEA R3, R16, R4, 0x4 ;  /* 0x0000000410037211 */ /* 0x010fe200078e20ff */
[----:B------:R-:W-:Y:S06]  /*0130*/  BRA.U !UP0, `(.L_x_0) ;  /* 0x0000000108487547 */ /* 0x000fec000b800000 */
[----:B------:R-:W0:Y:S01]  /*0140*/  LDCU UR4, c[0x0][0x398] ;  /* 0x00007300ff0477ac */ /* 0x000e220008000800 */
[----:B------:R-:W-:Y:S02]  /*0150*/  ISETP.GE.U32.AND P1, PT, R4, UR10, PT ;  /* 0x0000000a04007c0c */ /* 0x000fe4000bf26070 */
[----:B------:R-:W-:Y:S01]  /*0160*/  ISETP.GE.U32.AND P0, PT, R0, UR10, PT ;  /* 0x0000000a00007c0c */ /* 0x000fe2000bf06070 */
[----:B------:R-:W1:Y:S01]  /*0170*/  LDCU UR6, c[0x0][0x39c] ;  /* 0x00007380ff0677ac */ /* 0x000e620008000800 */
[----:B0-----:R-:W-:Y:S02]  /*0180*/  ISETP.GE.OR P1, PT, R23, UR4, P1 ;  /* 0x0000000417007c0c */ /* 0x001fe40008f26670 */
[----:B-1----:R-:W-:-:S11]  /*0190*/  ISETP.GE.OR P0, PT, R3, UR6, P0 ;  /* 0x0000000603007c0c */ /* 0x002fd60008706670 */
[----:B------:R-:W0:Y:S01]  /*01a0*/  @!P1 LDC.64 R8, c[0x0][0x380] ;  /* 0x0000e000ff089b82 */ /* 0x000e220000000a00 */
[----:B------:R-:W-:Y:S02]  /*01b0*/  @!P1 IMAD R7, R23, UR10, R4 ;  /* 0x0000000a17079c24 */ /* 0x000fe4000f8e0204 */
[----:B------:R-:W-:-:S05]  /*01c0*/  @!P0 IMAD R13, R0, UR6, R3 ;  /* 0x00000006000d8c24 */ /* 0x000fca000f8e0203 */
[----:B------:R-:W1:Y:S01]  /*01d0*/  @!P0 LDC.64 R10, c[0x0][0x388] ;  /* 0x0000e200ff0a8b82 */ /* 0x000e620000000a00 */
[----:B0-----:R-:W-:-:S06]  /*01e0*/  @!P1 IMAD.WIDE.U32 R8, R7, 0x4, R8 ;  /* 0x0000000407089825 */ /* 0x001fcc00078e0008 */
[----:B------:R-:W2:Y:S01]  /*01f0*/  @!P1 LDG.E.CONSTANT R8, desc[UR8][R8.64] ;  /* 0x0000000808089981 */ /* 0x000ea2000c1e9900 */
[----:B-1----:R-:W-:-:S06]  /*0200*/  @!P0 IMAD.WIDE R10, R13, 0x4, R10 ;  /* 0x000000040d0a8825 */ /* 0x002fcc00078e020a */
[----:B------:R-:W3:Y:S04]  /*0210*/  @!P0 LDG.E.CONSTANT R11, desc[UR8][R10.64] ;  /* 0x000000080a0b8981 */ /* 0x000ee8000c1e9900 */
[----:B--2---:R0:W-:Y:S04]  /*0220*/  @!P1 STS [R5], R8 ;  /* 0x0000000805009388 */ /* 0x0041e80000000800 */
[----:B------:R0:W-:Y:S04]  /*0230*/  @P1 STS [R5], RZ ;  /* 0x000000ff05001388 */ /* 0x0001e80000000800 */
[----:B---3--:R0:W-:Y:S04]  /*0240*/  @!P0 STS [R6], R11 ;  /* 0x0000000b06008388 */ /* 0x0081e80000000800 */
[----:B------:R0:W-:Y:S02]  /*0250*/  @P0 STS [R6], RZ ;  /* 0x000000ff06000388 */ /* 0x0001e40000000800 */
.L_x_0:
[----:B------:R-:W-:Y:S01]  /*0260*/  BAR.SYNC.DEFER_BLOCKING 0x0 ;  /* 0x0000000000007b1d */ /* 0x000fe20000010000 */
[----:B------:R-:W-:Y:S01]  /*0270*/  UIADD3 UR4, UPT, UPT, UR10, 0xf, URZ ;  /* 0x0000000f0a047890 */ /* 0x000fe2000fffe0ff */
[----:B0-----:R-:W-:-:S03]  /*0280*/  HFMA2 R11, -RZ, RZ, 0, 0 ;  /* 0x00000000ff0b7431 */ /* 0x001fc600000001ff */
[----:B------:R-:W-:-:S04]  /*0290*/  USHF.R.S32.HI UR6, URZ, 0x1f, UR4 ;  /* 0x0000001fff067899 */ /* 0x000fc80008011404 */
[----:B------:R-:W-:Y:S01]  /*02a0*/  ULEA.HI UR6, UR6, UR4, URZ, 0x4 ;  /* 0x0000000406067291 */ /* 0x000fe2000f8f20ff */
[----:B------:R-:W-:Y:S11]  /*02b0*/  BRA.U !UP0, `(.L_x_1) ;  /* 0x0000000508787547 */ /* 0x000ff6000b800000 */
[----:B------:R-:W0:Y:S01]  /*02c0*/  LDCU UR4, c[0x0][0x39c] ;  /* 0x00007380ff0477ac */ /* 0x000e220008000800 */
[----:B------:R-:W1:Y:S01]  /*02d0*/  LDC R7, c[0x0][0x39c] ;  /* 0x0000e700ff077b82 */ /* 0x000e620000000800 */
[----:B------:R-:W-:Y:S01]  /*02e0*/  IADD3 R9, PT, PT, R0, 0x10, RZ ;  /* 0x0000001000097810 */ /* 0x000fe20007ffe0ff */
[--C-:B------:R-:W-:Y:S01]  /*02f0*/  IMAD R18, R23, UR10, R4.reuse ;  /* 0x0000000a17127c24 */ /* 0x100fe2000f8e0204 */
[----:B------:R-:W-:Y:S01]  /*0300*/  USHF.R.S32.HI UR7, URZ, 0x4, UR6 ;  /* 0x00000004ff077899 */ /* 0x000fe20008011406 */
[----:B------:R-:W-:Y:S01]  /*0310*/  LEA R17, R4, UR5, 0x2 ;  /* 0x0000000504117c11 */ /* 0x000fe2000f8e10ff */
[----:B------:R-:W-:Y:S01]  /*0320*/  IMAD.MOV.U32 R21, RZ, RZ, RZ ;  /* 0x000000ffff157224 */ /* 0x000fe200078e00ff */
[----:B------:R-:W-:Y:S01]  /*0330*/  MOV R11, RZ ;  /* 0x000000ff000b7202 */ /* 0x000fe20000000f00 */
[----:B------:R-:W-:Y:S01]  /*0340*/  UISETP.LT.AND UP0, UPT, UR7, 0x1, UPT ;  /* 0x000000010700788c */ /* 0x000fe2000bf01270 */
[----:B------:R-:W2:Y:S01]  /*0350*/  LDC.64 R24, c[0x0][0x388] ;  /* 0x0000e200ff187b82 */ /* 0x000ea20000000a00 */
[----:B------:R-:W-:Y:S01]  /*0360*/  MOV R19, 0x1 ;  /* 0x0000000100137802 */ /* 0x000fe20000000f00 */
[----:B------:R-:W3:Y:S01]  /*0370*/  LDCU UR13, c[0x0][0x39c] ;  /* 0x00007380ff0d77ac */ /* 0x000ee20008000800 */
[----:B------:R-:W4:Y:S01]  /*0380*/  LDCU UR11, c[0x0][0x3a0] ;  /* 0x00007400ff0b77ac */ /* 0x000f220008000800 */
[----:B0-----:R-:W-:Y:S01]  /*0390*/  IMAD R9, R9, UR4, R4 ;  /* 0x0000000409097c24 */ /* 0x001fe2000f8e0204 */
[----:B------:R-:W-:Y:S01]  /*03a0*/  USEL UR4, UR7, 0x1, !UP0 ;  /* 0x0000000107047887 */ /* 0x000fe2000c000000 */
[----:B------:R-:W0:Y:S02]  /*03b0*/  LDCU UR12, c[0x0][0x398] ;  /* 0x00007300ff0c77ac */ /* 0x000e240008000800 */
[----:B------:R-:W-:Y:S01]  /*03c0*/  IMAD R16, R16, 0x10, R9 ;  /* 0x0000001010107824 */ /* 0x000fe200078e0209 */
[----:B------:R-:W-:-:S03]  /*03d0*/  UIADD3 UR6, UPT, UPT, -UR4, URZ, URZ ;  /* 0x000000ff04067290 */ /* 0x000fc6000fffe1ff */
[----:B------:R-:W-:-:S09]  /*03e0*/  UMOV UR4, URZ ;  /* 0x000000ff00047c82 */ /* 0x000fd20008000000 */
.L_x_5:
[C---:B------:R-:W-:Y:S01]  /*03f0*/  LEA R20, R21.reuse, R17, 0xa ;  /* 0x0000001115147211 */ /* 0x040fe200078e50ff */
[----:B------:R-:W-:Y:S01]  /*0400*/  UIADD3 UR4, UPT, UPT, UR4, 0x1, URZ ;  /* 0x0000000104047890 */ /* 0x000fe2000fffe0ff */
[----:B------:R-:W-:-:S03]  /*0410*/  LEA R22, R21, R2, 0xa ;  /* 0x0000000215167211 */ /* 0x000fc600078e50ff */
[----:B0--3--:R-:W-:Y:S01]  /*0420*/  LDS R8, [R20] ;  /* 0x0000000014087984 */ /* 0x009fe20000000800 */
[----:B------:R-:W-:-:S03]  /*0430*/  UISETP.GE.AND UP0, UPT, UR4, UR7, UPT ;  /* 0x000000070400728c */ /* 0x000fc6000bf06270 */
[----:B------:R-:W5:Y:S04]  /*0440*/  LDS.128 R12, [R22] ;  /* 0x00000000160c7984 */ /* 0x000f680000000c00 */
[----:B------:R-:W3:Y:S04]  /*0450*/  LDS R9, [R20+0x40] ;  /* 0x0000400014097984 */ /* 0x000ee80000000800 */
[----:B------:R-:W4:Y:S04]  /*0460*/  LDS R10, [R20+0x80] ;  /* 0x00008000140a7984 */ /* 0x000f280000000800 */
[----:B------:R-:W0:Y:S01]  /*0470*/  LDS R26, [R20+0xc0] ;  /* 0x0000c000141a7984 */ /* 0x000e220000000800 */
[----:B-----5:R-:W-:-:S03]  /*0480*/  FFMA R8, R12, R8, R11 ;  /* 0x000000080c087223 */ /* 0x020fc6000000000b */
[----:B------:R-:W-:Y:S01]  /*0490*/  LDS R12, [R20+0x180] ;  /* 0x00018000140c7984 */ /* 0x000fe20000000800 */
[----:B---3--:R-:W-:-:S03]  /*04a0*/  FFMA R9, R9, R13, R8 ;  /* 0x0000000d09097223 */ /* 0x008fc60000000008 */
[----:B------:R-:W-:Y:S01]  /*04b0*/  LDS R13, [R20+0x100] ;  /* 0x00010000140d7984 */ /* 0x000fe20000000800 */
[----:B----4-:R-:W-:-:S03]  /*04c0*/  FFMA R27, R10, R14, R9 ;  /* 0x0000000e0a1b7223 */ /* 0x010fc60000000009 */
[----:B------:R-:W3:Y:S01]  /*04d0*/  LDS.128 R8, [R22+0x10] ;  /* 0x0000100016087984 */ /* 0x000ee20000000c00 */
[----:B0-----:R-:W-:-:S03]  /*04e0*/  FFMA R15, R26, R15, R27 ;  /* 0x0000000f1a0f7223 */ /* 0x001fc6000000001b */
[----:B------:R-:W0:Y:S04]  /*04f0*/  LDS R27, [R20+0x140] ;  /* 0x00014000141b7984 */ /* 0x000e280000000800 */
[----:B------:R-:W4:Y:S01]  /*0500*/  LDS R26, [R20+0x1c0] ;  /* 0x0001c000141a7984 */ /* 0x000f220000000800 */
[----:B---3--:R-:W-:-:S04]  /*0510*/  FFMA R8, R8, R13, R15 ;  /* 0x0000000d08087223 */ /* 0x008fc8000000000f */
[----:B0-----:R-:W-:Y:S02]  /*0520*/  FFMA R27, R27, R9, R8 ;  /* 0x000000091b1b7223 */ /* 0x001fe40000000008 */
[----:B------:R-:W-:Y:S02]  /*0530*/  LDS R9, [R20+0x200] ;  /* 0x0002000014097984 */ /* 0x000fe40000000800 */
[----:B------:R-:W-:Y:S02]  /*0540*/  FFMA R27, R12, R10, R27 ;  /* 0x0000000a0c1b7223 */ /* 0x000fe4000000001b */
[----:B------:R-:W0:Y:S02]  /*0550*/  LDS.128 R12, [R22+0x20] ;  /* 0x00002000160c7984 */ /* 0x000e240000000c00 */
[----:B----4-:R-:W-:Y:S02]  /*0560*/  FFMA R11, R26, R11, R27 ;  /* 0x0000000b1a0b7223 */ /* 0x010fe4000000001b */
[----:B------:R-:W3:Y:S04]  /*0570*/  LDS R27, [R20+0x240] ;  /* 0x00024000141b7984 */ /* 0x000ee80000000800 */
[----:B------:R-:W4:Y:S04]  /*0580*/  LDS R8, [R20+0x280] ;  /* 0x0002800014087984 */ /* 0x000f280000000800 */
[----:B------:R-:W-:Y:S01]  /*0590*/  LDS R26, [R20+0x340] ;  /* 0x00034000141a7984 */ /* 0x000fe20000000800 */
[----:B0-----:R-:W-:-:S04]  /*05a0*/  FFMA R12, R12, R9, R11 ;  /* 0x000000090c0c7223 */ /* 0x001fc8000000000b */
[----:B---3--:R-:W-:Y:S02]  /*05b0*/  FFMA R27, R27, R13, R12 ;  /* 0x0000000d1b1b7223 */ /* 0x008fe4000000000c */
[----:B------:R-:W0:Y:S02]  /*05c0*/  LDS R12, [R20+0x2c0] ;  /* 0x0002c000140c7984 */ /* 0x000e240000000800 */
[----:B----4-:R-:W-:Y:S02]  /*05d0*/  FFMA R29, R8, R14, R27 ;  /* 0x0000000e081d7223 */ /* 0x010fe4000000001b */
[----:B------:R-:W-:Y:S04]  /*05e0*/  LDS R13, [R20+0x300] ;  /* 0x00030000140d7984 */ /* 0x000fe80000000800 */
[----:B------:R-:W3:Y:S04]  /*05f0*/  LDS.128 R8, [R22+0x30] ;  /* 0x0000300016087984 */ /* 0x000ee80000000c00 */
[----:B------:R-:W4:Y:S04]  /*0600*/  LDS R27, [R20+0x380] ;  /* 0x00038000141b7984 */ /* 0x000f280000000800 */
[----:B------:R-:W5:Y:S01]  /*0610*/  LDS R14, [R20+0x3c0] ;  /* 0x0003c000140e7984 */ /* 0x000f620000000800 */
[----:B0-----:R-:W-:-:S04]  /*0620*/  FFMA R15, R12, R15, R29 ;  /* 0x0000000f0c0f7223 */ /* 0x001fc8000000001d */
[----:B---3--:R-:W-:-:S04]  /*0630*/  FFMA R8, R8, R13, R15 ;  /* 0x0000000d08087223 */ /* 0x008fc8000000000f */
[----:B------:R-:W-:-:S04]  /*0640*/  FFMA R8, R26, R9, R8 ;  /* 0x000000091a087223 */ /* 0x000fc80000000008 */
[----:B----4-:R-:W-:Y:S01]  /*0650*/  FFMA R27, R27, R10, R8 ;  /* 0x0000000a1b1b7223 */ /* 0x010fe20000000008 */
[----:B------:R-:W-:Y:S01]  /*0660*/  MOV R10, R21 ;  /* 0x00000015000a7202 */ /* 0x000fe20000000f00 */
[----:B------:R-:W-:Y:S02]  /*0670*/  IMAD.MOV.U32 R21, RZ, RZ, R19 ;  /* 0x000000ffff157224 */ /* 0x000fe400078e0013 */
[----:B-----5:R-:W-:Y:S01]  /*0680*/  FFMA R11, R14, R11, R27 ;  /* 0x0000000b0e0b7223 */ /* 0x020fe2000000001b */
[----:B------:R-:W-:Y:S06]  /*0690*/  BRA.U UP0, `(.L_x_2) ;  /* 0x00000001005c7547 */ /* 0x000fec000b800000 */
[----:B------:R-:W-:-:S04]  /*06a0*/  IADD3 R8, PT, PT, R4, 0x10, RZ ;  /* 0x0000001004087810 */ /* 0x000fc80007ffe0ff */
[----:B------:R-:W-:-:S04]  /*06b0*/  ISETP.GE.AND P0, PT, R8, UR11, PT ;  /* 0x0000000b08007c0c */ /* 0x000fc8000bf06270 */
[----:B------:R-:W-:-:S13]  /*06c0*/  ISETP.GE.OR P0, PT, R23, UR12, P0 ;  /* 0x0000000c17007c0c */ /* 0x000fda0008706670 */
[----:B------:R-:W0:Y:S01]  /*06d0*/  @!P0 LDC.64 R8, c[0x0][0x380] ;  /* 0x0000e000ff088b82 */ /* 0x000e220000000a00 */
[----:B------:R-:W-:-:S05]  /*06e0*/  @!P0 IADD3 R13, PT, PT, R18, 0x10, RZ ;  /* 0x00000010120d8810 */ /* 0x000fca0007ffe0ff */
[----:B0-----:R-:W-:-:S06]  /*06f0*/  @!P0 IMAD.WIDE.U32 R8, R13, 0x4, R8 ;  /* 0x000000040d088825 */ /* 0x001fcc00078e0008 */
[----:B------:R-:W3:Y:S01]  /*0700*/  @!P0 LDG.E.CONSTANT R8, desc[UR8][R8.64] ;  /* 0x0000000808088981 */ /* 0x000ee2000c1e9900 */
[----:B------:R-:W-:Y:S01]  /*0710*/  LEA R13, R21, R5, 0xa ;  /* 0x00000005150d7211 */ /* 0x000fe200078e50ff */
[----:B------:R-:W-:Y:S01]  /*0720*/  VIADD R12, R0, 0x10 ;  /* 0x00000010000c7836 */ /* 0x000fe20000000000 */
[----:B------:R-:W-:Y:S03]  /*0730*/  BSSY.RECONVERGENT B0, `(.L_x_2) ;  /* 0x000000d000007945 */ /* 0x000fe60003800200 */
[----:B---3--:R0:W-:Y:S04]  /*0740*/  @!P0 STS [R13], R8 ;  /* 0x000000080d008388 */ /* 0x0081e80000000800 */
[----:B------:R0:W-:Y:S01]  /*0750*/  @P0 STS [R13], RZ ;  /* 0x000000ff0d000388 */ /* 0x0001e20000000800 */
[----:B------:R-:W-:-:S04]  /*0760*/  ISETP.GE.AND P0, PT, R12, UR11, PT ;  /* 0x0000000b0c007c0c */ /* 0x000fc8000bf06270 */
[----:B------:R-:W-:-:S13]  /*0770*/  ISETP.GE.OR P0, PT, R3, UR13, P0 ;  /* 0x0000000d03007c0c */ /* 0x000fda0008706670 */
[----:B0-----:R-:W-:Y:S05]  /*0780*/  @P0 BRA `(.L_x_3) ;  /* 0x0000000000140947 */ /* 0x001fea0003800000 */
[----:B--2---:R-:W-:-:S06]  /*0790*/  IMAD.WIDE R8, R16, 0x4, R24 ;  /* 0x0000000410087825 */ /* 0x004fcc00078e0218 */
[----:B------:R-:W2:Y:S01]  /*07a0*/  LDG.E.CONSTANT R8, desc[UR8][R8.64] ;  /* 0x0000000808087981 */ /* 0x000ea2000c1e9900 */
[----:B------:R-:W-:-:S05]  /*07b0*/  LEA R13, R21, R6, 0xa ;  /* 0x00000006150d7211 */ /* 0x000fca00078e50ff */
[----:B--2---:R0:W-:Y:S01]  /*07c0*/  STS [R13], R8 ;  /* 0x000000080d007388 */ /* 0x0041e20000000800 */
[----:B------:R-:W-:Y:S05]  /*07d0*/  BRA `(.L_x_4) ;  /* 0x0000000000087947 */ /* 0x000fea0003800000 */
.L_x_3:
[----:B------:R-:W-:-:S05]  /*07e0*/  LEA R8, R21, R6, 0xa ;  /* 0x0000000615087211 */ /* 0x000fca00078e50ff */
[----:B------:R3:W-:Y:S02]  /*07f0*/  STS [R8], RZ ;  /* 0x000000ff08007388 */ /* 0x0007e40000000800 */
.L_x_4:
[----:B------:R-:W-:Y:S05]  /*0800*/  BSYNC.RECONVERGENT B0 ;  /* 0x0000000000007941 */ /* 0x000fea0003800200 */
.L_x_2:
[----:B------:R-:W-:Y:S01]  /*0810*/  BAR.SYNC.DEFER_BLOCKING 0x0 ;  /* 0x0000000000007b1d */ /* 0x000fe20000010000 */
[----:B------:R-:W-:Y:S01]  /*0820*/  UIADD3 UR6, UPT, UPT, UR6, 0x1, URZ ;  /* 0x0000000106067890 */ /* 0x000fe2000fffe0ff */
[----:B-1----:R-:W-:Y:S01]  /*0830*/  LEA R16, R7, R16, 0x4 ;  /* 0x0000001007107211 */ /* 0x002fe200078e20ff */
[----:B------:R-:W-:Y:S01]  /*0840*/  VIADD R0, R0, 0x10 ;  /* 0x0000001000007836 */ /* 0x000fe20000000000 */
[----:B------:R-:W-:Y:S01]  /*0850*/  IADD3 R18, PT, PT, R18, 0x10, RZ ;  /* 0x0000001012127810 */ /* 0x000fe20007ffe0ff */
[----:B------:R-:W-:Y:S01]  /*0860*/  UISETP.NE.AND UP0, UPT, UR6, URZ, UPT ;  /* 0x000000ff0600728c */ /* 0x000fe2000bf05270 */
[----:B------:R-:W-:Y:S02]  /*0870*/  IADD3 R4, PT, PT, R4, 0x10, RZ ;  /* 0x0000001004047810 */ /* 0x000fe40007ffe0ff */
[----:B------:R-:W-:-:S06]  /*0880*/  MOV R19, R10 ;  /* 0x0000000a00137202 */ /* 0x000fcc0000000f00 */
[----:B------:R-:W-:Y:S05]  /*0890*/  BRA.U UP0, `(.L_x_5) ;  /* 0xfffffff900d47547 */ /* 0x000fea000b83ffff */
.L_x_1:
[----:B------:R-:W1:Y:S02]  /*08a0*/  LDCU.64 UR14, c[0x0][0x398] ;  /* 0x00007300ff0e77ac */ /* 0x000e640008000a00 */
[----:B-1----:R-:W-:-:S04]  /*08b0*/  ISETP.GE.AND P0, PT, R3, UR15, PT ;  /* 0x0000000f03007c0c */ /* 0x002fc8000bf06270 */
[----:B------:R-:W-:-:S13]  /*08c0*/  ISETP.GE.OR P0, PT, R23, UR14, P0 ;  /* 0x0000000e17007c0c */ /* 0x000fda0008706670 */
[----:B------:R-:W-:Y:S05]  /*08d0*/  @P0 EXIT ;  /* 0x000000000000094d */ /* 0x000fea0003800000 */
[----:B------:R-:W1:Y:S01]  /*08e0*/  LDC.64 R4, c[0x0][0x390] ;  /* 0x0000e400ff047b82 */ /* 0x000e620000000a00 */
[----:B------:R-:W-:-:S04]  /*08f0*/  IMAD R3, R23, UR15, R3 ;  /* 0x0000000f17037c24 */ /* 0x000fc8000f8e0203 */
[----:B-1----:R-:W-:-:S05]  /*0900*/  IMAD.WIDE R2, R3, 0x4, R4 ;  /* 0x0000000403027825 */ /* 0x002fca00078e0204 */
[----:B------:R-:W-:Y:S01]  /*0910*/  STG.E desc[UR8][R2.64], R11 ;  /* 0x0000000b02007986 */ /* 0x000fe2000c101908 */
[----:B------:R-:W-:Y:S05]  /*0920*/  EXIT ;  /* 0x000000000000794d */ /* 0x000fea0003800000 */
.L_x_6:
[----:B------:R-:W-:-:S00]  /*0930*/  BRA `(.L_x_6) ;  /* 0xfffffffc00fc7947 */ /* 0x000fc0000383ffff */
[----:B------:R-:W-:-:S00]  /*0940*/  NOP ;  /* 0x0000000000007918 */ /* 0x000fc00000000000 */
        /* <DEDUP_REMOVED lines=11> */
.L_x_11:


//--------------------- .text._Z25gemm_single_buffer_kernelPKfS0_Pfiii --------------------------
	.section	.text._Z25gemm_single_buffer_kernelPKfS0_Pfiii,"ax",@progbits
	.align	128
        .global         _Z25gemm_single_buffer_kernelPKfS0_Pfiii
        .type           _Z25gemm_single_buffer_kernelPKfS0_Pfiii,@function
        .size           _Z25gemm_single_buffer_kernelPKfS0_Pfiii,(.L_x_12 - _Z25gemm_single_buffer_kernelPKfS0_Pfiii)
        .other          _Z25gemm_single_buffer_kernelPKfS0_Pfiii,@"STO_CUDA_ENTRY STV_DEFAULT"
_Z25gemm_single_buffer_kernelPKfS0_Pfiii:
.text._Z25gemm_single_buffer_kernelPKfS0_Pfiii:
[----:B------:R-:W-:Y:S01]  /*0000*/  LDC R1, c[0x0][0x37c] ;  /* 0x0000df00ff017b82 */ /* 0x000fe20000000800 */
[----:B------:R-:W0:Y:S01]  /*0010*/  S2R R15, SR_TID.Y ;  /* 0x00000000000f7919 */ /* 0x000e220000002200 */
[----:B------:R-:W1:Y:S01]  /*0020*/  LDCU UR7, c[0x0][0x3a0] ;  /* 0x00007400ff0777ac */ /* 0x000e620008000800 */
[----:B------:R-:W-:Y:S01]  /*0030*/  HFMA2 R27, -RZ, RZ, 0, 0 ;  /* 0x00000000ff1b7431 */ /* 0x000fe200000001ff */
[----:B------:R-:W0:Y:S01]  /*0040*/  S2R R0, SR_CTAID.Y ;  /* 0x0000000000007919 */ /* 0x000e220000002600 */
[----:B------:R-:W2:Y:S01]  /*0050*/  LDCU.64 UR8, c[0x0][0x358] ;  /* 0x00006b00ff0877ac */ /* 0x000ea20008000a00 */
[----:B------:R-:W3:Y:S01]  /*0060*/  S2R R17, SR_TID.X ;  /* 0x0000000000117919 */ /* 0x000ee20000002100 */
[----:B------:R-:W3:Y:S01]  /*0070*/  S2R R6, SR_CTAID.X ;  /* 0x0000000000067919 */ /* 0x000ee20000002500 */
[----:B-1----:R-:W-:Y:S01]  /*0080*/  UISETP.GE.AND UP0, UPT, UR7, 0x1, UPT ;  /* 0x000000010700788c */ /* 0x002fe2000bf06270 */
[----:B0-----:R-:W-:Y:S02]  /*0090*/  LEA R0, R0, R15, 0x4 ;  /* 0x0000000f00007211 */ /* 0x001fe400078e20ff */
[----:B---3--:R-:W-:-:S06]  /*00a0*/  LEA R3, R6, R17, 0x4 ;  /* 0x0000001106037211 */ /* 0x008fcc00078e20ff */
[----:B--2---:R-:W-:Y:S05]  /*00b0*/  BRA.U !UP0, `(.L_x_7) ;  /* 0x0000000d084c7547 */ /* 0x004fea000b800000 */
[----:B------:R-:W0:Y:S01]  /*00c0*/  S2UR UR6, SR_CgaCtaId ;  /* 0x00000000000679c3 */ /* 0x000e220000008800 */
[----:B------:R-:W-:Y:S01]  /*00d0*/  UMOV UR4, 0x400 ;  /* 0x0000040000047882 */ /* 0x000fe20000000000 */
[----:B------:R-:W-:Y:S02]  /*00e0*/  UISETP.GE.U32.AND UP0, UPT, UR7, 0x11, UPT ;  /* 0x000000110700788c */ /* 0x000fe4000bf06070 */
[----:B------:R-:W-:Y:S01]  /*00f0*/  IMAD R24, R0, UR7, RZ ;  /* 0x0000000700187c24 */ /* 0x000fe2000f8e02ff */
[----:B------:R-:W-:Y:S01]  /*0100*/  UIADD3 UR5, UPT, UPT, UR4, 0x400, URZ ;  /* 0x0000040004057890 */ /* 0x000fe2000fffe0ff */
[----:B------:R-:W-:Y:S01]  /*0110*/  MOV R27, RZ ;  /* 0x000000ff001b7202 */ /* 0x000fe20000000f00 */
[----:B0-----:R-:W-:Y:S02]  /*0120*/  ULEA UR4, UR6, UR4, 0x18 ;  /* 0x0000000406047291 */ /* 0x001fe4000f8ec0ff */
[----:B------:R-:W-:Y:S02]  /*0130*/  ULEA UR5, UR6, UR5, 0x18 ;  /* 0x0000000506057291 */ /* 0x000fe4000f8ec0ff */
[----:B------:R-:W-:-:S02]  /*0140*/  UIADD3 UR6, UPT, UPT, UR7, -0x1, URZ ;  /* 0xffffffff07067890 */ /* 0x000fc4000fffe0ff */
[----:B------:R-:W-:Y:S01]  /*0150*/  LEA R2, R15, UR4, 0x6 ;  /* 0x000000040f027c11 */ /* 0x000fe2000f8e30ff */
[----:B------:R-:W-:Y:S01]  /*0160*/  UMOV UR4, URZ ;  /* 0x000000ff00047c82 */ /* 0x000fe20008000000 */
[C---:B------:R-:W-:Y:S02]  /*0170*/  LEA R16, R17.reuse, UR5, 0x2 ;  /* 0x0000000511107c11 */ /* 0x040fe4000f8e10ff */
[----:B------:R-:W-:Y:S02]  /*0180*/  LEA R25, R17, R2, 0x2 ;  /* 0x0000000211197211 */ /* 0x000fe400078e10ff */
[----:B------:R-:W-:Y:S01]  /*0190*/  LEA R22, R15, R16, 0x6 ;  /* 0x000000100f167211 */ /* 0x000fe200078e30ff */
[----:B------:R-:W-:Y:S06]  /*01a0*/  BRA.U !UP0, `(.L_x_8) ;  /* 0x0000000908247547 */ /* 0x000fec000b800000 */
[----:B------:R-:W0:Y:S01]  /*01b0*/  LDCU.64 UR10, c[0x0][0x380] ;  /* 0x00007000ff0a77ac */ /* 0x000e220008000a00 */
[CC--:B------:R-:W-:Y:S02]  /*01c0*/  IADD3 R13, P0, PT, R24.reuse, R17.reuse, RZ ;  /* 0x00000011180d7210 */ /* 0x0c0fe40007f1e0ff */
[----:B------:R-:W-:Y:S01]  /*01d0*/  IADD3 R4, PT, PT, R15, 0x10, RZ ;  /* 0x000000100f047810 */ /* 0x000fe20007ffe0ff */
[----:B------:R-:W1:Y:S01]  /*01e0*/  LDCU.64 UR12, c[0x0][0x398] ;  /* 0x00007300ff0c77ac */ /* 0x000e620008000a00 */
[----:B------:R-:W-:Y:S02]  /*01f0*/  IADD3.X R8, PT, PT, RZ, RZ, RZ, P0, !PT ;  /* 0x000000ffff087210 */ /* 0x000fe400007fe4ff */
[-C--:B------:R-:W-:Y:S01]  /*0200*/  IADD3 R20, PT, PT, R24, R17.reuse, RZ ;  /* 0x0000001118147210 */ /* 0x080fe20007ffe0ff */
[----:B------:R-:W-:Y:S01]  /*0210*/  ULEA.HI UR4, UR6, 0x1, URZ, 0x1c ;  /* 0x0000000106047891 */ /* 0x000fe2000f8fe0ff */
[----:B------:R-:W-:Y:S01]  /*0220*/  MOV R27, RZ ;  /* 0x000000ff001b7202 */ /* 0x000fe20000000f00 */
[----:B------:R-:W2:Y:S01]  /*0230*/  LDCU UR7, c[0x0][0x3a0] ;  /* 0x00007400ff0777ac */ /* 0x000ea20008000800 */
[----:B------:R-:W-:-:S02]  /*0240*/  MOV R19, R17 ;  /* 0x0000001100137202 */ /* 0x000fc40000000f00 */
[----:B------:R-:W-:Y:S01]  /*0250*/  MOV R18, R15 ;  /* 0x0000000f00127202 */ /* 0x000fe20000000f00 */
[----:B------:R-:W-:Y:S01]  /*0260*/  ULOP3.LUT UR4, UR4, 0x1ffffffe, URZ, 0xc0, !UPT ;  /* 0x1ffffffe04047892 */ /* 0x000fe2000f8ec0ff */
[----:B------:R-:W-:Y:S01]  /*0270*/  UMOV UR5, 0x10 ;  /* 0x0000001000057882 */ /* 0x000fe20000000000 */
[C---:B0-----:R-:W-:Y:S02]  /*0280*/  LEA R14, P0, R13.reuse, UR10, 0x2 ;  /* 0x0000000a0d0e7c11 */ /* 0x041fe4000f8010ff */
[----:B------:R-:W-:Y:S01]  /*0290*/  UIADD3 UR4, UPT, UPT, -UR4, URZ, URZ ;  /* 0x000000ff04047290 */ /* 0x000fe2000fffe1ff */
[--C-:B-1----:R-:W-:Y:S01]  /*02a0*/  IMAD R4, R4, UR13, R17.reuse ;  /* 0x0000000d04047c24 */ /* 0x102fe2000f8e0211 */
[----:B------:R-:W-:Y:S01]  /*02b0*/  LEA.HI.X R13, R13, UR11, R8, 0x2, P0 ;  /* 0x0000000b0d0d7c11 */ /* 0x000fe200080f1408 */
[----:B------:R-:W-:Y:S01]  /*02c0*/  IMAD R21, R15, UR13, R17 ;  /* 0x0000000d0f157c24 */ /* 0x000fe2000f8e0211 */
[----:B------:R-:W-:Y:S02]  /*02d0*/  IADD3 R14, P0, PT, R14, 0x40, RZ ;  /* 0x000000400e0e7810 */ /* 0x000fe40007f1e0ff */
[----:B------:R-:W-:-:S02]  /*02e0*/  LEA R23, R6, R4, 0x4 ;  /* 0x0000000406177211 */ /* 0x000fc400078e20ff */
[----:B------:R-:W-:Y:S02]  /*02f0*/  LEA R21, R6, R21, 0x4 ;  /* 0x0000001506157211 */ /* 0x000fe400078e20ff */
[----:B------:R-:W-:Y:S02]  /*0300*/  ISETP.GE.AND P1, PT, R0, UR12, PT ;  /* 0x0000000c00007c0c */ /* 0x000fe4000bf26270 */
[----:B--2---:R-:W-:-:S11]  /*0310*/  IADD3.X R13, PT, PT, RZ, R13, RZ, P0, !PT ;  /* 0x0000000dff0d7210 */ /* 0x004fd600007fe4ff */
.L_x_9:
[----:B------:R-:W0:Y:S01]  /*0320*/  LDC R12, c[0x0][0x39c] ;  /* 0x0000e700ff0c7b82 */ /* 0x000e220000000800 */
[----:B------:R-:W-:Y:S02]  /*0330*/  ISETP.GE.OR P2, PT, R19, UR7, P1 ;  /* 0x0000000713007c0c */ /* 0x000fe40008f46670 */
[----:B------:R-:W-:-:S11]  /*0340*/  CS2R R28, SRZ ;  /* 0x00000000001c7805 */ /* 0x000fd6000001ff00 */
[----:B------:R-:W1:Y:S01]  /*0350*/  @!P2 LDC.64 R6, c[0x0][0x380] ;  /* 0x0000e000ff06ab82 */ /* 0x000e620000000a00 */
[----:B0-----:R-:W-:-:S04]  /*0360*/  ISETP.GE.AND P0, PT, R3, R12, PT ;  /* 0x0000000c0300720c */ /* 0x001fc80003f06270 */
[----:B------:R-:W-:Y:S01]  /*0370*/  ISETP.GE.OR P3, PT, R18, UR7, P0 ;  /* 0x0000000712007c0c */ /* 0x000fe20008766670 */
[----:B-1----:R-:W-:-:S12]  /*0380*/  @!P2 IMAD.WIDE.U32 R6, R20, 0x4, R6 ;  /* 0x000000041406a825 */ /* 0x002fd800078e0006 */
[----:B------:R-:W0:Y:S01]  /*0390*/  @!P3 LDC.64 R4, c[0x0][0x388] ;  /* 0x0000e200ff04bb82 */ /* 0x000e220000000a00 */
[----:B------:R-:W2:Y:S01]  /*03a0*/  @!P2 LDG.E.CONSTANT R28, desc[UR8][R6.64] ;  /* 0x00000008061ca981 */ /* 0x000ea2000c1e9900 */
[----:B0-----:R-:W-:-:S05]  /*03b0*/  @!P3 IMAD.WIDE R4, R21, 0x4, R4 ;  /* 0x000000041504b825 */ /* 0x001fca00078e0204 */
[----:B------:R-:W3:Y:S04]  /*03c0*/  @!P3 LDG.E.CONSTANT R29, desc[UR8][R4.64] ;  /* 0x00000008041db981 */ /* 0x000ee8000c1e9900 */
[----:B--2---:R-:W-:Y:S04]  /*03d0*/  STS [R25], R28 ;  /* 0x0000001c19007388 */ /* 0x004fe80000000800 */
[----:B---3--:R-:W-:Y:S01]  /*03e0*/  STS [R22], R29 ;  /* 0x0000001d16007388 */ /* 0x008fe20000000800 */
[----:B------:R-:W-:Y:S06]  /*03f0*/  BAR.SYNC.DEFER_BLOCKING 0x0 ;  /* 0x0000000000007b1d */ /* 0x000fec0000010000 */
[----:B------:R-:W-:Y:S04]  /*0400*/  LDS R4, [R16] ;  /* 0x0000000010047984 */ /* 0x000fe80000000800 */
[----:B------:R-:W0:Y:S04]  /*0410*/  LDS.128 R8, [R2] ;  /* 0x0000000002087984 */ /* 0x000e280000000c00 */
[----:B------:R-:W1:Y:S04]  /*0420*/  LDS R5, [R16+0x40] ;  /* 0x0000400010057984 */ /* 0x000e680000000800 */
[----:B------:R-:W2:Y:S04]  /*0430*/  LDS R6, [R16+0x80] ;  /* 0x0000800010067984 */ /* 0x000ea80000000800 */
[----:B------:R-:W3:Y:S04]  /*0440*/  LDS R26, [R16+0xc0] ;  /* 0x0000c000101a7984 */ /* 0x000ee80000000800 */
[----:B------:R-:W-:Y:S01]  /*0450*/  LDS R29, [R16+0x240] ;  /* 0x00024000101d7984 */ /* 0x000fe20000000800 */
[----:B0-----:R-:W-:-:S04]  /*0460*/  FFMA R8, R8, R4, R27 ;  /* 0x0000000408087223 */ /* 0x001fc8000000001b */
[----:B-1----:R-:W-:Y:S02]  /*0470*/  FFMA R7, R5, R9, R8 ;  /* 0x0000000905077223 */ /* 0x002fe40000000008 */
[----:B------:R-:W-:Y:S02]  /*0480*/  LDS R9, [R16+0x100] ;  /* 0x0001000010097984 */ /* 0x000fe40000000800 */
[----:B--2---:R-:W-:Y:S02]  /*0490*/  FFMA R27, R6, R10, R7 ;  /* 0x0000000a061b7223 */ /* 0x004fe40000000007 */
[----:B------:R-:W0:Y:S02]  /*04a0*/  LDS.128 R4, [R2+0x10] ;  /* 0x0000100002047984 */ /* 0x000e240000000c00 */
[----:B---3--:R-:W-:Y:S02]  /*04b0*/  FFMA R11, R26, R11, R27 ;  /* 0x0000000b1a0b7223 */ /* 0x008fe4000000001b */
[----:B------:R-:W1:Y:S04]  /*04c0*/  LDS R27, [R16+0x140] ;  /* 0x00014000101b7984 */ /* 0x000e680000000800 */
[----:B------:R-:W2:Y:S04]  /*04d0*/  LDS R8, [R16+0x180] ;  /* 0x0001800010087984 */ /* 0x000ea80000000800 */
[----:B------:R-:W3:Y:S01]  /*04e0*/  LDS R26, [R16+0x1c0] ;  /* 0x0001c000101a7984 */ /* 0x000ee20000000800 */
[----:B0-----:R-:W-:-:S04]  /*04f0*/  FFMA R4, R4, R9, R11 ;  /* 0x0000000904047223 */ /* 0x001fc8000000000b */
[----:B-1----:R-:W-:Y:S02]  /*0500*/  FFMA R27, R27, R5, R4 ;  /* 0x000000051b1b7223 */ /* 0x002fe40000000004 */
[----:B------:R-:W-:Y:S02]  /*0510*/  LDS R5, [R16+0x200] ;  /* 0x0002000010057984 */ /* 0x000fe40000000800 */
[----:B--2---:R-:W-:Y:S02]  /*0520*/  FFMA R27, R8, R6, R27 ;  /* 0x00000006081b7223 */ /* 0x004fe4000000001b */
[----:B------:R-:W0:Y:S02]  /*0530*/  LDS.128 R8, [R2+0x20] ;  /* 0x0000200002087984 */ /* 0x000e240000000c00 */
[----:B---3--:R-:W-:Y:S02]  /*0540*/  FFMA R27, R26, R7, R27 ;  /* 0x000000071a1b7223 */ /* 0x008fe4000000001b */
[----:B------:R-:W1:Y:S04]  /*0550*/  LDS R7, [R16+0x280] ;  /* 0x0002800010077984 */ /* 0x000e680000000800 */
[----:B------:R-:W2:Y:S01]  /*0560*/  LDS R4, [R16+0x2c0] ;  /* 0x0002c00010047984 */ /* 0x000ea20000000800 */
[----:B0-----:R-:W-:-:S04]  /*0570*/  FFMA R8, R8, R5, R27 ;  /* 0x0000000508087223 */ /* 0x001fc8000000001b */
[----:B------:R-:W-:-:S04]  /*0580*/  FFMA R8, R29, R9, R8 ;  /* 0x000000091d087223 */ /* 0x000fc80000000008 */
[----:B-1----:R-:W-:Y:S01]  /*0590*/  FFMA R7, R7, R10, R8 ;  /* 0x0000000a07077223 */ /* 0x002fe20000000008 */
[----:B------:R-:W-:Y:S02]  /*05a0*/  IADD3 R8, PT, PT, R18, 0x10, RZ ;  /* 0x0000001012087810 */ /* 0x000fe40007ffe0ff */
[----:B------:R-:W-:Y:S02]  /*05b0*/  IADD3 R5, PT, PT, R19, 0x10, RZ ;  /* 0x0000001013057810 */ /* 0x000fe40007ffe0ff */
[----:B------:R-:W-:Y:S02]  /*05c0*/  CS2R R26, SRZ ;  /* 0x00000000001a7805 */ /* 0x000fe4000001ff00 */
[----:B------:R-:W-:Y:S01]  /*05d0*/  ISETP.GE.OR P0, PT, R8, UR7, P0 ;  /* 0x0000000708007c0c */ /* 0x000fe20008706670 */
[----:B------:R-:W-:Y:S01]  /*05e0*/  LDS R10, [R16+0x300] ;  /* 0x00030000100a7984 */ /* 0x000fe20000000800 */
[----:B------:R-:W-:-:S11]  /*05f0*/  ISETP.GE.OR P2, PT, R5, UR7, P1 ;  /* 0x0000000705007c0c */ /* 0x000fd60008f46670 */
[----:B------:R-:W0:Y:S02]  /*0600*/  @!P0 LDC.64 R8, c[0x0][0x388] ;  /* 0x0000e200ff088b82 */ /* 0x000e240000000a00 */
[----:B------:R-:W-:Y:S02]  /*0610*/  @!P2 MOV R28, R14 ;  /* 0x0000000e001ca202 */ /* 0x000fe40000000f00 */
[----:B------:R-:W-:-:S05]  /*0620*/  @!P2 MOV R29, R13 ;  /* 0x0000000d001da202 */ /* 0x000fca0000000f00 */
[----:B------:R-:W3:Y:S01]  /*0630*/  @!P2 LDG.E.CONSTANT R26, desc[UR8][R28.64] ;  /* 0x000000081c1aa981 */ /* 0x000ee2000c1e9900 */
[----:B0-----:R-:W-:-:S05]  /*0640*/  @!P0 IMAD.WIDE R8, R23, 0x4, R8 ;  /* 0x0000000417088825 */ /* 0x001fca00078e0208 */
[----:B------:R-:W4:Y:S01]  /*0650*/  @!P0 LDG.E.CONSTANT R27, desc[UR8][R8.64] ;  /* 0x00000008081b8981 */ /* 0x000f22000c1e9900 */
[----:B--2---:R-:W-:-:S03]  /*0660*/  FFMA R11, R4, R11, R7 ;  /* 0x0000000b040b7223 */ /* 0x004fc60000000007 */
[----:B------:R-:W0:Y:S02]  /*0670*/  LDS.128 R4, [R2+0x30] ;  /* 0x0000300002047984 */ /* 0x000e240000000c00 */
[----:B0-----:R-:W-:Y:S02]  /*0680*/  FFMA R4, R4, R10, R11 ;  /* 0x0000000a04047223 */ /* 0x001fe4000000000b */
[----:B------:R-:W0:Y:S04]  /*0690*/  LDS R11, [R16+0x340] ;  /* 0x00034000100b7984 */ /* 0x000e280000000800 */
[----:B------:R-:W1:Y:S01]  /*06a0*/  LDS R10, [R16+0x380] ;  /* 0x00038000100a7984 */ /* 0x000e620000000800 */
[----:B0-----:R-:W-:-:S03]  /*06b0*/  FFMA R11, R11, R5, R4 ;  /* 0x000000050b0b7223 */ /* 0x001fc60000000004 */
[----:B------:R-:W0:Y:S01]  /*06c0*/  LDS R4, [R16+0x3c0] ;  /* 0x0003c00010047984 */ /* 0x000e220000000800 */
[----:B------:R-:W-:Y:S06]  /*06d0*/  BAR.SYNC.DEFER_BLOCKING 0x0 ;  /* 0x0000000000007b1d */ /* 0x000fec0000010000 */
[----:B---3--:R-:W-:Y:S04]  /*06e0*/  STS [R25], R26 ;  /* 0x0000001a19007388 */ /* 0x008fe80000000800 */
[----:B----4-:R1:W-:Y:S01]  /*06f0*/  STS [R22], R27 ;  /* 0x0000001b16007388 */ /* 0x0103e20000000800 */
[----:B------:R-:W-:Y:S01]  /*0700*/  BAR.SYNC.DEFER_BLOCKING 0x0 ;  /* 0x0000000000007b1d */ /* 0x000fe20000010000 */
[----:B-1----:R-:W-:-:S04]  /*0710*/  FFMA R27, R10, R6, R11 ;  /* 0x000000060a1b7223 */ /* 0x002fc8000000000b */
[----:B0-----:R-:W-:Y:S01]  /*0720*/  FFMA R29, R4, R7, R27 ;  /* 0x00000007041d7223 */ /* 0x001fe2000000001b */
[----:B------:R-:W-:Y:S04]  /*0730*/  LDS R5, [R16] ;  /* 0x0000000010057984 */ /* 0x000fe80000000800 */
[----:B------:R-:W0:Y:S04]  /*0740*/  LDS.128 R8, [R2] ;  /* 0x0000000002087984 */ /* 0x000e280000000c00 */
[----:B------:R-:W1:Y:S04]  /*0750*/  LDS R7, [R16+0x40] ;  /* 0x0000400010077984 */ /* 0x000e680000000800 */
[----:B------:R-:W2:Y:S04]  /*0760*/  LDS R4, [R16+0x80] ;  /* 0x0000800010047984 */ /* 0x000ea80000000800 */
[----:B------:R-:W3:Y:S04]  /*0770*/  LDS R28, [R16+0xc0] ;  /* 0x0000c000101c7984 */ /* 0x000ee80000000800 */
[----:B------:R-:W-:Y:S01]  /*0780*/  LDS R26, [R16+0x1c0] ;  /* 0x0001c000101a7984 */ /* 0x000fe20000000800 */
[----:B0-----:R-:W-:-:S03]  /*0790*/  FFMA R8, R8, R5, R29 ;  /* 0x0000000508087223 */ /* 0x001fc6000000001d */
[----:B------:R-:W-:Y:S01]  /*07a0*/  LDS R29, [R16+0x3c0] ;  /* 0x0003c000101d7984 */ /* 0x000fe20000000800 */
[----:B-1----:R-:W-:-:S03]  /*07b0*/  FFMA R7, R7, R9, R8 ;  /* 0x0000000907077223 */ /* 0x002fc60000000008 */
[----:B------:R-:W-:Y:S01]  /*07c0*/  LDS R9, [R16+0x100] ;  /* 0x0001000010097984 */ /* 0x000fe20000000800 */
[----:B--2---:R-:W-:-:S03]  /*07d0*/  FFMA R27, R4, R10, R7 ;  /* 0x0000000a041b7223 */ /* 0x004fc60000000007 */
[----:B------:R-:W0:Y:S01]  /*07e0*/  LDS.128 R4, [R2+0x10] ;  /* 0x0000100002047984 */ /* 0x000e220000000c00 */
[----:B---3--:R-:W-:-:S03]  /*07f0*/  FFMA R11, R28, R11, R27 ;  /* 0x0000000b1c0b7223 */ /* 0x008fc6000000001b */
[----:B------:R-:W1:Y:S04]  /*0800*/  LDS R27, [R16+0x140] ;  /* 0x00014000101b7984 */ /* 0x000e680000000800 */
[----:B------:R-:W2:Y:S01]  /*0810*/  LDS R8, [R16+0x180] ;  /* 0x0001800010087984 */ /* 0x000ea20000000800 */
[----:B0-----:R-:W-:-:S04]  /*0820*/  FFMA R4, R4, R9, R11 ;  /* 0x0000000904047223 */ /* 0x001fc8000000000b */
[----:B-1----:R-:W-:Y:S02]  /*0830*/  FFMA R27, R27, R5, R4 ;  /* 0x000000051b1b7223 */ /* 0x002fe40000000004 */
[----:B------:R-:W-:Y:S02]  /*0840*/  LDS R5, [R16+0x200] ;  /* 0x0002000010057984 */ /* 0x000fe40000000800 */
[----:B--2---:R-:W-:Y:S02]  /*0850*/  FFMA R27, R8, R6, R27 ;  /* 0x00000006081b7223 */ /* 0x004fe4000000001b */
[----:B------:R-:W0:Y:S02]  /*0860*/  LDS.128 R8, [R2+0x20] ;  /* 0x0000200002087984 */ /* 0x000e240000000c00 */
[----:B------:R-:W-:Y:S02]  /*0870*/  FFMA R7, R26, R7, R27 ;  /* 0x000000071a077223 */ /* 0x000fe4000000001b */
        /* <DEDUP_REMOVED lines=11> */
[----:B------:R-:W-:-:S04]  /*0930*/  UIADD3 UR4, UPT, UPT, UR4, 0x2, URZ ;  /* 0x0000000204047890 */ /* 0x000fc8000fffe0ff */
[----:B------:R-:W-:Y:S01]  /*0940*/  UISETP.NE.AND UP0, UPT, UR4, URZ, UPT ;  /* 0x000000ff0400728c */ /* 0x000fe2000bf05270 */
[----:B------:R-:W-:Y:S02]  /*0950*/  IADD3 R14, P0, PT, R14, 0x80, RZ ;  /* 0x000000800e0e7810 */ /* 0x000fe40007f1e0ff */
[C---:B------:R-:W-:Y:S02]  /*0960*/  LEA R21, R12.reuse, R21, 0x5 ;  /* 0x000000150c157211 */ /* 0x040fe400078e28ff */
[----:B------:R-:W-:Y:S02]  /*0970*/  LEA R23, R12, R23, 0x5 ;  /* 0x000000170c177211 */ /* 0x000fe400078e28ff */
[----:B------:R-:W-:Y:S02]  /*0980*/  IADD3 R19, PT, PT, R19, 0x20, RZ ;  /* 0x0000002013137810 */ /* 0x000fe40007ffe0ff */
[----:B------:R-:W-:Y:S02]  /*0990*/  IADD3 R18, PT, PT, R18, 0x20, RZ ;  /* 0x0000002012127810 */ /* 0x000fe40007ffe0ff */
[----:B------:R-:W-:-:S02]  /*09a0*/  IADD3.X R13, PT, PT, RZ, R13, RZ, P0, !PT ;  /* 0x0000000dff0d7210 */ /* 0x000fc400007fe4ff */
[----:B------:R-:W-:Y:S01]  /*09b0*/  IADD3 R20, PT, PT, R20, 0x20, RZ ;  /* 0x0000002014147810 */ /* 0x000fe20007ffe0ff */
[----:B0-----:R-:W-:-:S04]  /*09c0*/  FFMA R4, R4, R9, R11 ;  /* 0x0000000904047223 */ /* 0x001fc8000000000b */
[----:B-1----:R-:W-:-:S04]  /*09d0*/  FFMA R5, R27, R5, R4 ;  /* 0x000000051b057223 */ /* 0x002fc80000000004 */
[----:B--2---:R-:W-:Y:S01]  /*09e0*/  FFMA R6, R8, R6, R5 ;  /* 0x0000000608067223 */ /* 0x004fe20000000005 */
[----:B------:R-:W-:-:S03]  /*09f0*/  UIADD3 UR5, UPT, UPT, UR5, 0x20, URZ ;  /* 0x0000002005057890 */ /* 0x000fc6000fffe0ff */
[----:B------:R-:W-:Y:S01]  /*0a00*/  FFMA R27, R29, R7, R6 ;  /* 0x000000071d1b7223 */ /* 0x000fe20000000006 */
[----:B------:R-:W-:Y:S06]  /*0a10*/  BAR.SYNC.DEFER_BLOCKING 0x0 ;  /* 0x0000000000007b1d */ /* 0x000fec0000010000 */
[----:B------:R-:W-:Y:S05]  /*0a20*/  BRA.U UP0, `(.L_x_9) ;  /* 0xfffffff9003c7547 */ /* 0x000fea000b83ffff */
[----:B------:R-:W-:-:S12]  /*0a30*/  UIADD3 UR4, UPT, UPT, UR5, -0x10, URZ ;  /* 0xfffffff005047890 */ /* 0x000fd8000fffe0ff */
.L_x_8:
[----:B------:R-:W-:-:S09]  /*0a40*/  ULOP3.LUT UP0, URZ, UR6, 0x10, URZ, 0xc0, !UPT ;  /* 0x0000001006ff7892 */ /* 0x000fd2000f80c0ff */
[----:B------:R-:W-:Y:S05]  /*0a50*/  BRA.U UP0, `(.L_x_7) ;  /* 0x0000000100e47547 */ /* 0x000fea000b800000 */
[----:B------:R-:W0:Y:S01]  /*0a60*/  LDCU UR5, c[0x0][0x398] ;  /* 0x00007300ff0577ac */ /* 0x000e220008000800 */
[----:B------:R-:W-:Y:S02]  /*0a70*/  IADD3 R7, PT, PT, R17, UR4, RZ ;  /* 0x0000000411077c10 */ /* 0x000fe4000fffe0ff */
[----:B------:R-:W-:Y:S01]  /*0a80*/  IADD3 R6, PT, PT, R15, UR4, RZ ;  /* 0x000000040f067c10 */ /* 0x000fe2000fffe0ff */
[----:B------:R-:W1:Y:S01]  /*0a90*/  LDCU UR6, c[0x0][0x39c] ;  /* 0x00007380ff0677ac */ /* 0x000e620008000800 */
[----:B------:R-:W-:Y:S02]  /*0aa0*/  ISETP.GE.AND P0, PT, R7, UR7, PT ;  /* 0x0000000707007c0c */ /* 0x000fe4000bf06270 */
[----:B------:R-:W-:Y:S02]  /*0ab0*/  CS2R R14, SRZ ;  /* 0x00000000000e7805 */ /* 0x000fe4000001ff00 */
[----:B------:R-:W-:Y:S02]  /*0ac0*/  ISETP.GE.AND P1, PT, R6, UR7, PT ;  /* 0x0000000706007c0c */ /* 0x000fe4000bf26270 */
[----:B0-----:R-:W-:-:S02]  /*0ad0*/  ISETP.GE.OR P0, PT, R0, UR5, P0 ;  /* 0x0000000500007c0c */ /* 0x001fc40008706670 */
[----:B-1----:R-:W-:-:S11]  /*0ae0*/  ISETP.GE.OR P1, PT, R3, UR6, P1 ;  /* 0x0000000603007c0c */ /* 0x002fd60008f26670 */
[----:B------:R-:W0:Y:S01]  /*0af0*/  @!P0 LDC.64 R8, c[0x0][0x380] ;  /* 0x0000e000ff088b82 */ /* 0x000e220000000a00 */
[----:B------:R-:W-:Y:S01]  /*0b00*/  @!P0 IADD3 R7, PT, PT, R24, R7, RZ ;  /* 0x0000000718078210 */ /* 0x000fe20007ffe0ff */
[----:B------:R-:W-:-:S06]  /*0b10*/  @!P1 IMAD R13, R6, UR6, R3 ;  /* 0x00000006060d9c24 */ /* 0x000fcc000f8e0203 */
[----:B------:R-:W1:Y:S01]  /*0b20*/  @!P1 LDC.64 R4, c[0x0][0x388] ;  /* 0x0000e200ff049b82 */ /* 0x000e620000000a00 */
[----:B0-----:R-:W-:-:S05]  /*0b30*/  @!P0 IMAD.WIDE.U32 R8, R7, 0x4, R8 ;  /* 0x0000000407088825 */ /* 0x001fca00078e0008 */
[----:B------:R-:W2:Y:S01]  /*0b40*/  @!P0 LDG.E.CONSTANT R14, desc[UR8][R8.64] ;  /* 0x00000008080e8981 */ /* 0x000ea2000c1e9900 */
[----:B-1----:R-:W-:-:S05]  /*0b50*/  @!P1 IMAD.WIDE R12, R13, 0x4, R4 ;  /* 0x000000040d0c9825 */ /* 0x002fca00078e0204 */
        /* <DEDUP_REMOVED lines=9> */
[----:B------:R-:W-:Y:S04]  /*0bf0*/  LDS R17, [R16+0x100] ;  /* 0x0001000010117984 */ /* 0x000fe80000000800 */
[----:B------:R-:W4:Y:S04]  /*0c00*/  LDS.128 R8, [R2+0x10] ;  /* 0x0000100002087984 */ /* 0x000f280000000c00 */
[----:B------:R-:W5:Y:S04]  /*0c10*/  LDS R18, [R16+0x140] ;  /* 0x0001400010127984 */ /* 0x000f680000000800 */
[----:B------:R-:W5:Y:S04]  /*0c20*/  LDS R19, [R16+0x180] ;  /* 0x0001800010137984 */ /* 0x000f680000000800 */
[----:B------:R-:W5:Y:S04]  /*0c30*/  LDS R20, [R16+0x1c0] ;  /* 0x0001c00010147984 */ /* 0x000f680000000800 */
[----:B------:R-:W-:Y:S01]  /*0c40*/  LDS.128 R12, [R2+0x20] ;  /* 0x00002000020c7984 */ /* 0x000fe20000000c00 */
[----:B0-----:R-:W-:-:S03]  /*0c50*/  FFMA R22, R4, R21, R27 ;  /* 0x0000001504167223 */ /* 0x001fc6000000001b */
[----:B------:R-:W0:Y:S04]  /*0c60*/  LDS R21, [R16+0x200] ;  /* 0x0002000010157984 */ /* 0x000e280000000800 */
[----:B------:R-:W0:Y:S01]  /*0c70*/  LDS R4, [R16+0x240] ;  /* 0x0002400010047984 */ /* 0x000e220000000800 */
[----:B-1----:R-:W-:-:S03]  /*0c80*/  FFMA R22, R29, R5, R22 ;  /* 0x000000051d167223 */ /* 0x002fc60000000016 */
[----:B------:R-:W1:Y:S01]  /*0c90*/  LDS R5, [R16+0x280] ;  /* 0x0002800010057984 */ /* 0x000e620000000800 */
[----:B--2---:R-:W-:-:S03]  /*0ca0*/  FFMA R23, R23, R6, R22 ;  /* 0x0000000617177223 */ /* 0x004fc60000000016 */
[----:B------:R-:W2:Y:S01]  /*0cb0*/  LDS R6, [R16+0x2c0] ;  /* 0x0002c00010067984 */ /* 0x000ea20000000800 */
[----:B---3--:R-:W-:-:S03]  /*0cc0*/  FFMA R23, R24, R7, R23 ;  /* 0x0000000718177223 */ /* 0x008fc60000000017 */
[----:B------:R-:W-:Y:S04]  /*0cd0*/  LDS R7, [R16+0x300] ;  /* 0x0003000010077984 */ /* 0x000fe80000000800 */
[----:B------:R-:W3:Y:S01]  /*0ce0*/  LDS.128 R24, [R2+0x30] ;  /* 0x0000300002187984 */ /* 0x000ee20000000c00 */
[----:B----4-:R-:W-:-:S03]  /*0cf0*/  FFMA R23, R8, R17, R23 ;  /* 0x0000001108177223 */ /* 0x010fc60000000017 */
[----:B------:R-:W4:Y:S04]  /*0d00*/  LDS R22, [R16+0x340] ;  /* 0x0003400010167984 */ /* 0x000f280000000800 */
[----:B------:R-:W4:Y:S01]  /*0d10*/  LDS R17, [R16+0x380] ;  /* 0x0003800010117984 */ /* 0x000f220000000800 */
[----:B-----5:R-:W-:-:S03]  /*0d20*/  FFMA R18, R18, R9, R23 ;  /* 0x0000000912127223 */ /* 0x020fc60000000017 */
[----:B------:R-:W5:Y:S01]  /*0d30*/  LDS R8, [R16+0x3c0] ;  /* 0x0003c00010087984 */ /* 0x000f620000000800 */
[----:B------:R-:W-:-:S04]  /*0d40*/  FFMA R19, R19, R10, R18 ;  /* 0x0000000a13137223 */ /* 0x000fc80000000012 */
[----:B------:R-:W-:-:S04]  /*0d50*/  FFMA R11, R20, R11, R19 ;  /* 0x0000000b140b7223 */ /* 0x000fc80000000013 */
[----:B0-----:R-:W-:-:S04]  /*0d60*/  FFMA R11, R12, R21, R11 ;  /* 0x000000150c0b7223 */ /* 0x001fc8000000000b */
[----:B------:R-:W-:-:S04]  /*0d70*/  FFMA R4, R4, R13, R11 ;  /* 0x0000000d04047223 */ /* 0x000fc8000000000b */
[----:B-1----:R-:W-:-:S04]  /*0d80*/  FFMA R5, R5, R14, R4 ;  /* 0x0000000e05057223 */ /* 0x002fc80000000004 */
[----:B--2---:R-:W-:-:S04]  /*0d90*/  FFMA R5, R6, R15, R5 ;  /* 0x0000000f06057223 */ /* 0x004fc80000000005 */
[----:B---3--:R-:W-:-:S04]  /*0da0*/  FFMA R5, R24, R7, R5 ;  /* 0x0000000718057223 */ /* 0x008fc80000000005 */
[----:B----4-:R-:W-:-:S04]  /*0db0*/  FFMA R22, R22, R25, R5 ;  /* 0x0000001916167223 */ /* 0x010fc80000000005 */
[----:B------:R-:W-:-:S04]  /*0dc0*/  FFMA R17, R17, R26, R22 ;  /* 0x0000001a11117223 */ /* 0x000fc80000000016 */
[----:B-----5:R-:W-:Y:S01]  /*0dd0*/  FFMA R27, R8, R27, R17 ;  /* 0x0000001b081b7223 */ /* 0x020fe20000000011 */
[----:B------:R-:W-:Y:S06]  /*0de0*/  BAR.SYNC.DEFER_BLOCKING 0x0 ;  /* 0x0000000000007b1d */ /* 0x000fec0000010000 */
.L_x_7:
[----:B------:R-:W0:Y:S02]  /*0df0*/  LDCU.64 UR4, c[0x0][0x398] ;  /* 0x00007300ff0477ac */ /* 0x000e240008000a00 */
[----:B0-----:R-:W-:-:S04]  /*0e00*/  ISETP.GE.AND P0, PT, R3, UR5, PT ;  /* 0x0000000503007c0c */ /* 0x001fc8000bf06270 */
[----:B------:R-:W-:-:S13]  /*0e10*/  ISETP.GE.OR P0, PT, R0, UR4, P0 ;  /* 0x0000000400007c0c */ /* 0x000fda0008706670 */
[----:B------:R-:W-:Y:S05]  /*0e20*/  @P0 EXIT ;  /* 0x000000000000094d */ /* 0x000fea0003800000 */
[----:B------:R-:W0:Y:S01]  /*0e30*/  LDC.64 R4, c[0x0][0x390] ;  /* 0x0000e400ff047b82 */ /* 0x000e220000000a00 */
[----:B------:R-:W-:-:S04]  /*0e40*/  IMAD R3, R0, UR5, R3 ;  /* 0x0000000500037c24 */ /* 0x000fc8000f8e0203 */
[----:B0-----:R-:W-:-:S05]  /*0e50*/  IMAD.WIDE R2, R3, 0x4, R4 ;  /* 0x0000000403027825 */ /* 0x001fca00078e0204 */
[----:B------:R-:W-:Y:S01]  /*0e60*/  STG.E desc[UR8][R2.64], R27 ;  /* 0x0000001b02007986 */ /* 0x000fe2000c101908 */
[----:B------:R-:W-:Y:S05]  /*0e70*/  EXIT ;  /* 0x000000000000794d */ /* 0x000fea0003800000 */
.L_x_10:
        /* <DEDUP_REMOVED lines=16> */
.L_x_12:


//--------------------- .nv.shared._Z25gemm_double_buffer_kernelPKfS0_Pfiii --------------------------
	.section	.nv.shared._Z25gemm_double_buffer_kernelPKfS0_Pfiii,"aw",@nobits
	.sectionflags	@""
	.align	4
.nv.shared._Z25gemm_double_buffer_kernelPKfS0_Pfiii:
	.zero		5120


//--------------------- .nv.shared.reserved.0     --------------------------
	.section	.nv.shared.reserved.0,"aw",@nobits
	.weak		__nv_reservedSMEM_offset_0_alias
	.size		__nv_reservedSMEM_offset_0_alias, 0, 64
	.other		__nv_reservedSMEM_offset_0_alias,@"STO_CUDA_RESERVED_SHARED STV_DEFAULT"
__nv_reservedSMEM_offset_0_alias:
	.zero		0
	.zero		64


//--------------------- .nv.shared._Z25gemm_single_buffer_kernelPKfS0_Pfiii --------------------------
	.section	.nv.shared._Z25gemm_single_buffer_kernelPKfS0_Pfiii,"aw",@nobits
	.sectionflags	@""
	.align	4
.nv.shared._Z25gemm_single_buffer_kernelPKfS0_Pfiii:
	.zero		3072


//--------------------- .nv.constant0._Z25gemm_double_buffer_kernelPKfS0_Pfiii --------------------------
	.section	.nv.constant0._Z25gemm_double_buffer_kernelPKfS0_Pfiii,"a",@progbits
	.sectionflags	@""
	.align	4
.nv.constant0._Z25gemm_double_buffer_kernelPKfS0_Pfiii:
	.zero		932


//--------------------- .nv.constant0._Z25gemm_single_buffer_kernelPKfS0_Pfiii --------------------------
	.section	.nv.constant0._Z25gemm_single_buffer_kernelPKfS0_Pfiii,"a",@progbits
	.sectionflags	@""
	.align	4
.nv.constant0._Z25gemm_single_buffer_kernelPKfS0_Pfiii:
	.zero		932


//--------------------- SYMBOLS --------------------------

	.type		.nv.reservedSmem.offset0,@object
	.size		.nv.reservedSmem.offset0,0x4
	.type		.nv.reservedSmem.cap,@object
	.size		.nv.reservedSmem.cap,0x4
